def matmul_kernel(
    a_ptr,
    b_ptr,
    c_ptr,
    M,
    N,
    K,
    stride_am,
    stride_ak,
    stride_bk,
    stride_bn,
    stride_cm,
    stride_cn,
    BLOCK_M: tl.constexpr,
    BLOCK_N: tl.constexpr,
    BLOCK_K: tl.constexpr,
    GROUP_M: tl.constexpr,
):
    pid = tl.program_id(axis=0)
    num_pid_m = tl.cdiv(M, BLOCK_M)
    num_pid_n = tl.cdiv(N, BLOCK_N)
    num_pid_in_group = GROUP_M * num_pid_n
    group_id = pid // num_pid_in_group
    first_pid_m = group_id * GROUP_M
    group_size_m = min(num_pid_m - first_pid_m, GROUP_M)
    pid_m = first_pid_m + ((pid % num_pid_in_group) % group_size_m)
    pid_n = (pid % num_pid_in_group) // group_size_m

    offs_am = (pid_m * BLOCK_M + tl.arange(0, BLOCK_M)) % M
    offs_bn = (pid_n * BLOCK_N + tl.arange(0, BLOCK_N)) % N
    offs_k = tl.arange(0, BLOCK_K)
    a_ptrs = a_ptr + offs_am[:, None] * stride_am + offs_k[None, :] * stride_ak
    b_ptrs = b_ptr + offs_k[:, None] * stride_bk + offs_bn[None, :] * stride_bn

    acc = tl.zeros((BLOCK_M, BLOCK_N), dtype=tl.float32)
    for kk in range(0, tl.cdiv(K, BLOCK_K)):
        a = tl.load(a_ptrs, mask=offs_k[None, :] < K - kk * BLOCK_K, other=0.0)
        b = tl.load(b_ptrs, mask=offs_k[:, None] < K - kk * BLOCK_K, other=0.0)
        acc = tl.dot(a, b, acc)
        a_ptrs += BLOCK_K * stride_ak
        b_ptrs += BLOCK_K * stride_bk

    c = acc.to(c_ptr.dtype.element_ty)
    offs_cm = pid_m * BLOCK_M + tl.arange(0, BLOCK_M)
    offs_cn = pid_n * BLOCK_N + tl.arange(0, BLOCK_N)
    c_ptrs = c_ptr + offs_cm[:, None] * stride_cm + offs_cn[None, :] * stride_cn
    mask = (offs_cm[:, None] < M) & (offs_cn[None, :] < N)
    tl.store(c_ptrs, c, mask=mask)

# config = {"BLOCK_K": 32, "BLOCK_M": 64, "BLOCK_N": 64, "GROUP_M": 8, "arch": "sm_100", "dtype": "fp16", "num_ctas": 4, "num_stages": 3, "num_warps": 4}
# arch = sm_100


// ===== COMPILED SASS (sm_100a) =====

	.target	sm_100a

	.elftype	@"ET_EXEC"


//--------------------- .note.nv.tkinfo           --------------------------
	.section	.note.nv.tkinfo,"",@"SHT_NOTE"
	.sectionflags	@"SHF_NOTE_NV_TKINFO"
	.tkinfo
        /*0018*/ 	.word	0x00000081
        /*0030*/ 	.string	""
        /*0030*/ 	.string	"ptxas-blackwell"
        /*0030*/ 	.string	"Cuda compilation tools, release 12.9, V12.9.86"
        /*0030*/ 	.string	"Build cuda_12.9.r12.9/compiler.36037853_0"
        /*0030*/ 	.string	"-v  -suppress-debug-info  -lineinfo  -arch sm_100a "



//--------------------- .note.nv.cuver            --------------------------
	.section	.note.nv.cuver,"",@"SHT_NOTE"
	.sectionflags	@"SHF_NOTE_NV_CUVER"
        /*0018*/ 	.short	0x0001
        /*001a*/ 	.short	0x0064
        /*001c*/ 	.short	0x0001
        /*001e*/ 	.short	0x0000
        /*0020*/ 	.short	0x0001
        /*0022*/ 	.short	0x0000


//--------------------- .nv.info                  --------------------------
	.section	.nv.info,"",@"SHT_CUDA_INFO"
	.align	4


	//----- nvinfo : EIATTR_REGCOUNT
	.align		4
        /*0000*/ 	.byte	0x04, 0x2f
        /*0002*/ 	.short	(.L_4 - .L_3)
	.align		4
.L_3:
        /*0004*/ 	.word	index@(matmul_kernel)
        /*0008*/ 	.word	0x00000048


	//----- nvinfo : EIATTR_FRAME_SIZE
	.align		4
.L_4:
        /*000c*/ 	.byte	0x04, 0x11
        /*000e*/ 	.short	(.L_6 - .L_5)
	.align		4
.L_5:
        /*0010*/ 	.word	index@($__internal_2_$__cuda_sm10x_tcgen05_guardrail_trap_unallocated_columns_being_dealloced)
        /*0014*/ 	.word	0x00000000


	//----- nvinfo : EIATTR_FRAME_SIZE
	.align		4
.L_6:
        /*0018*/ 	.byte	0x04, 0x11
        /*001a*/ 	.short	(.L_8 - .L_7)
	.align		4
.L_7:
        /*001c*/ 	.word	index@($__internal_1_$__cuda_sm10x_tcgen05_guardrail_trap_phase_invalid_during_alloc)
        /*0020*/ 	.word	0x00000000


	//----- nvinfo : EIATTR_FRAME_SIZE
	.align		4
.L_8:
        /*0024*/ 	.byte	0x04, 0x11
        /*0026*/ 	.short	(.L_10 - .L_9)
	.align		4
.L_9:
        /*0028*/ 	.word	index@($__internal_0_$__cuda_sm10x_tcgen05_guardrail_trap_col_being_dealloced_not_returned_by_alloc)
        /*002c*/ 	.word	0x00000000


	//----- nvinfo : EIATTR_FRAME_SIZE
	.align		4
.L_10:
        /*0030*/ 	.byte	0x04, 0x11
        /*0032*/ 	.short	(.L_12 - .L_11)
	.align		4
.L_11:
        /*0034*/ 	.word	index@(matmul_kernel)
        /*0038*/ 	.word	0x00000000


	//----- nvinfo : EIATTR_MIN_STACK_SIZE
	.align		4
.L_12:
        /*003c*/ 	.byte	0x04, 0x12
        /*003e*/ 	.short	(.L_14 - .L_13)
	.align		4
.L_13:
        /*0040*/ 	.word	index@(matmul_kernel)
        /*0044*/ 	.word	0x00000000
.L_14:


//--------------------- .nv.info.matmul_kernel    --------------------------
	.section	.nv.info.matmul_kernel,"",@"SHT_CUDA_INFO"
	.sectionflags	@""
	.align	4


	//----- nvinfo : EIATTR_CUDA_API_VERSION
	.align		4
        /*0000*/ 	.byte	0x04, 0x37
        /*0002*/ 	.short	(.L_16 - .L_15)
.L_15:
        /*0004*/ 	.word	0x00000081


	//----- nvinfo : EIATTR_KPARAM_INFO
	.align		4
.L_16:
        /*0008*/ 	.byte	0x04, 0x17
        /*000a*/ 	.short	(.L_18 - .L_17)
.L_17:
        /*000c*/ 	.word	0x00000000
        /*0010*/ 	.short	0x000d
        /*0012*/ 	.short	0x0048
        /*0014*/ 	.byte	0x00, 0xf4, 0x21, 0x00


	//----- nvinfo : EIATTR_KPARAM_INFO
	.align		4
.L_18:
        /*0018*/ 	.byte	0x04, 0x17
        /*001a*/ 	.short	(.L_20 - .L_19)
.L_19:
        /*001c*/ 	.word	0x00000000
        /*0020*/ 	.short	0x000c
        /*0022*/ 	.short	0x0040
        /*0024*/ 	.byte	0x00, 0xf4, 0x21, 0x00


	//----- nvinfo : EIATTR_KPARAM_INFO
	.align		4
.L_20:
        /*0028*/ 	.byte	0x04, 0x17
        /*002a*/ 	.short	(.L_22 - .L_21)
.L_21:
        /*002c*/ 	.word	0x00000000
        /*0030*/ 	.short	0x000b
        /*0032*/ 	.short	0x0038
        /*0034*/ 	.byte	0x00, 0xf0, 0x11, 0x00


	//----- nvinfo : EIATTR_KPARAM_INFO
	.align		4
.L_22:
        /*0038*/ 	.byte	0x04, 0x17
        /*003a*/ 	.short	(.L_24 - .L_23)
.L_23:
        /*003c*/ 	.word	0x00000000
        /*0040*/ 	.short	0x000a
        /*0042*/ 	.short	0x0034
        /*0044*/ 	.byte	0x00, 0xf0, 0x11, 0x00


	//----- nvinfo : EIATTR_KPARAM_INFO
	.align		4
.L_24:
        /*0048*/ 	.byte	0x04, 0x17
        /*004a*/ 	.short	(.L_26 - .L_25)
.L_25:
        /*004c*/ 	.word	0x00000000
        /*0050*/ 	.short	0x0009
        /*0052*/ 	.short	0x0030
        /*0054*/ 	.byte	0x00, 0xf0, 0x11, 0x00


	//----- nvinfo : EIATTR_KPARAM_INFO
	.align		4
.L_26:
        /*0058*/ 	.byte	0x04, 0x17
        /*005a*/ 	.short	(.L_28 - .L_27)
.L_27:
        /*005c*/ 	.word	0x00000000
        /*0060*/ 	.short	0x0008
        /*0062*/ 	.short	0x002c
        /*0064*/ 	.byte	0x00, 0xf0, 0x11, 0x00


	//----- nvinfo : EIATTR_KPARAM_INFO
	.align		4
.L_28:
        /*0068*/ 	.byte	0x04, 0x17
        /*006a*/ 	.short	(.L_30 - .L_29)
.L_29:
        /*006c*/ 	.word	0x00000000
        /*0070*/ 	.short	0x0007
        /*0072*/ 	.short	0x0028
        /*0074*/ 	.byte	0x00, 0xf0, 0x11, 0x00


	//----- nvinfo : EIATTR_KPARAM_INFO
	.align		4
.L_30:
        /*0078*/ 	.byte	0x04, 0x17
        /*007a*/ 	.short	(.L_32 - .L_31)
.L_31:
        /*007c*/ 	.word	0x00000000
        /*0080*/ 	.short	0x0006
        /*0082*/ 	.short	0x0024
        /*0084*/ 	.byte	0x00, 0xf0, 0x11, 0x00


	//----- nvinfo : EIATTR_KPARAM_INFO
	.align		4
.L_32:
        /*0088*/ 	.byte	0x04, 0x17
        /*008a*/ 	.short	(.L_34 - .L_33)
.L_33:
        /*008c*/ 	.word	0x00000000
        /*0090*/ 	.short	0x0005
        /*0092*/ 	.short	0x0020
        /*0094*/ 	.byte	0x00, 0xf0, 0x11, 0x00


	//----- nvinfo : EIATTR_KPARAM_INFO
	.align		4
.L_34:
        /*0098*/ 	.byte	0x04, 0x17
        /*009a*/ 	.short	(.L_36 - .L_35)
.L_35:
        /*009c*/ 	.word	0x00000000
        /*00a0*/ 	.short	0x0004
        /*00a2*/ 	.short	0x001c
        /*00a4*/ 	.byte	0x00, 0xf0, 0x11, 0x00


	//----- nvinfo : EIATTR_KPARAM_INFO
	.align		4
.L_36:
        /*00a8*/ 	.byte	0x04, 0x17
        /*00aa*/ 	.short	(.L_38 - .L_37)
.L_37:
        /*00ac*/ 	.word	0x00000000
        /*00b0*/ 	.short	0x0003
        /*00b2*/ 	.short	0x0018
        /*00b4*/ 	.byte	0x00, 0xf0, 0x11, 0x00


	//----- nvinfo : EIATTR_KPARAM_INFO
	.align		4
.L_38:
        /*00b8*/ 	.byte	0x04, 0x17
        /*00ba*/ 	.short	(.L_40 - .L_39)
.L_39:
        /*00bc*/ 	.word	0x00000000
        /*00c0*/ 	.short	0x0002
        /*00c2*/ 	.short	0x0010
        /*00c4*/ 	.byte	0x00, 0xf4, 0x21, 0x00


	//----- nvinfo : EIATTR_KPARAM_INFO
	.align		4
.L_40:
        /*00c8*/ 	.byte	0x04, 0x17
        /*00ca*/ 	.short	(.L_42 - .L_41)
.L_41:
        /*00cc*/ 	.word	0x00000000
        /*00d0*/ 	.short	0x0001
        /*00d2*/ 	.short	0x0008
        /*00d4*/ 	.byte	0x00, 0xf4, 0x21, 0x00


	//----- nvinfo : EIATTR_KPARAM_INFO
	.align		4
.L_42:
        /*00d8*/ 	.byte	0x04, 0x17
        /*00da*/ 	.short	(.L_44 - .L_43)
.L_43:
        /*00dc*/ 	.word	0x00000000
        /*00e0*/ 	.short	0x0000
        /*00e2*/ 	.short	0x0000
        /*00e4*/ 	.byte	0x00, 0xf4, 0x21, 0x00


	//----- nvinfo : EIATTR_EXPLICIT_CLUSTER
	.align		4
.L_44:
        /*00e8*/ 	.byte	0x01, 0x3e
	.zero		2


	//----- nvinfo : EIATTR_CTA_PER_CLUSTER
	.align		4
        /*00ec*/ 	.byte	0x04, 0x3d
        /*00ee*/ 	.short	(.L_46 - .L_45)
.L_45:
        /*00f0*/ 	.word	0x00000004
        /*00f4*/ 	.word	0x00000001
        /*00f8*/ 	.word	0x00000001


	//----- nvinfo : EIATTR_AT_ENTRY_FRAGMENTS
	.align		4
.L_46:
        /*00fc*/ 	.byte	0x04, 0x4f
        /*00fe*/ 	.short	(.L_48 - .L_47)


	//   ....[0]....
.L_47:
        /*0100*/ 	.word	0x00000004


	//----- nvinfo : EIATTR_RESERVED_SMEM_USED
	.align		4
.L_48:
        /*0104*/ 	.byte	0x01, 0x41
	.zero		2


	//----- nvinfo : EIATTR_SPARSE_MMA_MASK
	.align		4
        /*0108*/ 	.byte	0x03, 0x50
        /*010a*/ 	.short	0x0000


	//----- nvinfo : EIATTR_TCGEN05_1CTA_USED
	.align		4
        /*010c*/ 	.byte	0x01, 0x51
	.zero		2


	//----- nvinfo : EIATTR_MAXREG_COUNT
	.align		4
        /*0110*/ 	.byte	0x03, 0x1b
        /*0112*/ 	.short	0x00ff


	//----- nvinfo : EIATTR_NUM_BARRIERS
	.align		4
        /*0114*/ 	.byte	0x02, 0x4c
        /*0116*/ 	.byte	0x01
	.zero		1


	//----- nvinfo : EIATTR_INT_WARP_WIDE_INSTR_OFFSETS
	.align		4
        /*0118*/ 	.byte	0x04, 0x31
        /*011a*/ 	.short	(.L_50 - .L_49)


	//   ....[0]....
.L_49:
        /*011c*/ 	.word	0x000012d0


	//   ....[1]....
        /*0120*/ 	.word	0x00001320


	//   ....[2]....
        /*0124*/ 	.word	0x00001b20


	//   ....[3]....
        /*0128*/ 	.word	0x00003580


	//   ....[4]....
        /*012c*/ 	.word	0x000035d0


	//----- nvinfo : EIATTR_COOP_GROUP_MASK_REGIDS
	.align		4
.L_50:
        /*0130*/ 	.byte	0x04, 0x29
        /*0132*/ 	.short	(.L_52 - .L_51)


	//   ....[0]....
.L_51:
        /*0134*/ 	.word	0xffffffff


	//   ....[1]....
        /*0138*/ 	.word	0xffffffff


	//   ....[2]....
        /*013c*/ 	.word	0xffffffff


	//   ....[3]....
        /*0140*/ 	.word	0xffffffff


	//----- nvinfo : EIATTR_COOP_GROUP_INSTR_OFFSETS
	.align		4
.L_52:
        /*0144*/ 	.byte	0x04, 0x28
        /*0146*/ 	.short	(.L_54 - .L_53)


	//   ....[0]....
.L_53:
        /*0148*/ 	.word	0x00000070


	//   ....[1]....
        /*014c*/ 	.word	0x00000320


	//   ....[2]....
        /*0150*/ 	.word	0x00003420


	//   ....[3]....
        /*0154*/ 	.word	0x00003680


	//----- nvinfo : EIATTR_VRC_CTA_INIT_COUNT
	.align		4
.L_54:
        /*0158*/ 	.byte	0x02, 0x4a
        /*015a*/ 	.byte	0x80
	.zero		1


	//----- nvinfo : EIATTR_MBARRIER_INSTR_OFFSETS
	.align		4
        /*015c*/ 	.byte	0x04, 0x39
        /*015e*/ 	.short	(.L_56 - .L_55)


	//   ....[0]....
.L_55:
        /*0160*/ 	.word	0x00001430
        /*0164*/ 	.word	0x000000ff
        /*0168*/ 	.word	0x00000000
        /*016c*/ 	.short	0x0100
        /*016e*/ 	.byte	0x12
	.zero		1


	//   ....[1]....
        /*0170*/ 	.word	0x00001b80
        /*0174*/ 	.word	0x000000ff
        /*0178*/ 	.word	0x00002808
        /*017c*/ 	.short	0x0100
        /*017e*/ 	.byte	0x11
	.zero		1


	//   ....[2]....
        /*0180*/ 	.word	0x000024d0
        /*0184*/ 	.word	0x000000ff
        /*0188*/ 	.word	0x00000000
        /*018c*/ 	.short	0x010a
        /*018e*/ 	.byte	0x12
	.zero		1


	//   ....[3]....
        /*0190*/ 	.word	0x00002de0
        /*0194*/ 	.word	0x000000ff
        /*0198*/ 	.word	0x00000000
        /*019c*/ 	.short	0x010a
        /*019e*/ 	.byte	0x12
	.zero		1


	//   ....[4]....
        /*01a0*/ 	.word	0x00002f40
        /*01a4*/ 	.word	0x000000ff
        /*01a8*/ 	.word	0x00002800
        /*01ac*/ 	.short	0x0108
        /*01ae*/ 	.byte	0x11
	.zero		1


	//   ....[5]....
        /*01b0*/ 	.word	0x00002ff0
        /*01b4*/ 	.word	0x000000ff
        /*01b8*/ 	.word	0x00002808
        /*01bc*/ 	.short	0x0108
        /*01be*/ 	.byte	0x11
	.zero		1


	//   ....[6]....
        /*01c0*/ 	.word	0x000036a0
        /*01c4*/ 	.word	0x000000ff
        /*01c8*/ 	.word	0x00000000
        /*01cc*/ 	.short	0x010a
        /*01ce*/ 	.byte	0x12
	.zero		1


	//   ....[7]....
        /*01d0*/ 	.word	0x000036d0
        /*01d4*/ 	.word	0x000000ff
        /*01d8*/ 	.word	0x00000000
        /*01dc*/ 	.short	0x010a
        /*01de*/ 	.byte	0x12
	.zero		1


	//----- nvinfo : EIATTR_NUM_MBARRIERS
	.align		4
.L_56:
        /*01e0*/ 	.byte	0x03, 0x38
        /*01e2*/ 	.short	0x0002


	//----- nvinfo : EIATTR_EXIT_INSTR_OFFSETS
	.align		4
        /*01e4*/ 	.byte	0x04, 0x1c
        /*01e6*/ 	.short	(.L_58 - .L_57)


	//   ....[0]....
.L_57:
        /*01e8*/ 	.word	0x00003690


	//----- nvinfo : EIATTR_REQNTID
	.align		4
.L_58:
        /*01ec*/ 	.byte	0x04, 0x10
        /*01ee*/ 	.short	(.L_60 - .L_59)
.L_59:
        /*01f0*/ 	.word	0x00000080
        /*01f4*/ 	.word	0x00000001
        /*01f8*/ 	.word	0x00000001


	//----- nvinfo : EIATTR_CRS_STACK_SIZE
	.align		4
.L_60:
        /*01fc*/ 	.byte	0x04, 0x1e
        /*01fe*/ 	.short	(.L_62 - .L_61)
.L_61:
        /*0200*/ 	.word	0x00000000


	//----- nvinfo : EIATTR_CBANK_PARAM_SIZE
	.align		4
.L_62:
        /*0204*/ 	.byte	0x03, 0x19
        /*0206*/ 	.short	0x0050


	//----- nvinfo : EIATTR_PARAM_CBANK
	.align		4
        /*0208*/ 	.byte	0x04, 0x0a
        /*020a*/ 	.short	(.L_64 - .L_63)
	.align		4
.L_63:
        /*020c*/ 	.word	index@(.nv.constant0.matmul_kernel)
        /*0210*/ 	.short	0x0380
        /*0212*/ 	.short	0x0050


	//----- nvinfo : EIATTR_SW_WAR
	.align		4
.L_64:
        /*0214*/ 	.byte	0x04, 0x36
        /*0216*/ 	.short	(.L_66 - .L_65)
.L_65:
        /*0218*/ 	.word	0x00000008
.L_66:


//--------------------- .nv.compat                --------------------------
	.section	.nv.compat,"",@"SHT_CUDA_COMPAT_INFO"
	.align	4
        /*0000*/ 	.byte	0x02, 0x02, 0x02, 0x00, 0x02, 0x05, 0x05, 0x00, 0x02, 0x03, 0x00, 0x00, 0x02, 0x06, 0x01, 0x00


//--------------------- .nv.callgraph             --------------------------
	.section	.nv.callgraph,"",@"SHT_CUDA_CALLGRAPH"
	.align	4
	.sectionentsize	8
	.align		4
        /*0000*/ 	.word	0x00000000
	.align		4
        /*0004*/ 	.word	0xffffffff
	.align		4
        /*0008*/ 	.word	0x00000000
	.align		4
        /*000c*/ 	.word	0xfffffffe
	.align		4
        /*0010*/ 	.word	0x00000000
	.align		4
        /*0014*/ 	.word	0xfffffffd
	.align		4
        /*0018*/ 	.word	0x00000000
	.align		4
        /*001c*/ 	.word	0xfffffffc


//--------------------- .text.matmul_kernel       --------------------------
	.section	.text.matmul_kernel,"ax",@progbits
	.align	128
        .global         matmul_kernel
        .type           matmul_kernel,@function
        .size           matmul_kernel,(.L_x_20 - matmul_kernel)
        .other          matmul_kernel,@"STO_CUDA_ENTRY STV_DEFAULT"
matmul_kernel:
.text.matmul_kernel:
[----:B------:R-:W0:Y:S01]  /*0000*/  LDC R1, c[0x0][0x37c] ;  /* 0x0000df00ff017b82 */ /* 0x000e220000000800 */
[----:B------:R-:W1:Y:S01]  /*0010*/  S2R R14, SR_TID.X ;  /* 0x00000000000e7919 */ /* 0x000e620000002100 */
[----:B------:R-:W2:Y:S01]  /*0020*/  LDCU.64 UR30, c[0x0][0x358] ;  /* 0x00006b00ff1e77ac */ /* 0x000ea20008000a00 */
[----:B-1----:R-:W-:-:S13]  /*0030*/  ISETP.GE.U32.AND P0, PT, R14, 0x20, PT ;  /* 0x000000200e00780c */ /* 0x002fda0003f06070 */
[----:B------:R-:W-:Y:S02]  /*0040*/  VOTEU.ANY UP0, P0 ;  /* 0x0000000000ff7886 */ /* 0x000fe40000000100 */
[----:B0-2---:R-:W-:Y:S05]  /*0050*/  BRA.U UP0, `(.L_x_0) ;  /* 0x0000000100b47547 */ /* 0x005fea000b800000 */
[----:B------:R-:W0:Y:S01]  /*0060*/  S2UR UR6, SR_CgaCtaId ;  /* 0x00000000000679c3 */ /* 0x000e220000008800 */
[----:B------:R-:W-:Y:S01]  /*0070*/  NOP ;  /* 0x0000000000007918 */ /* 0x000fe20000000000 */
[----:B------:R-:W-:Y:S02]  /*0080*/  UMOV UR4, 0x40 ;  /* 0x0000004000047882 */ /* 0x000fe40000000000 */
[----:B0-----:R-:W-:-:S09]  /*0090*/  ULEA UR4, UR6, UR4, 0x18 ;  /* 0x0000000406047291 */ /* 0x001fd2000f8ec0ff */
[----:B------:R-:W0:Y:S01]  /*00a0*/  LDS.U8 R0, [UR4] ;  /* 0x00000004ff007984 */ /* 0x000e220008000000 */
[----:B------:R-:W-:Y:S02]  /*00b0*/  UMOV UR4, 0x400 ;  /* 0x0000040000047882 */ /* 0x000fe40000000000 */
[----:B------:R-:W-:Y:S01]  /*00c0*/  ULEA UR4, UR6, UR4, 0x18 ;  /* 0x0000000406047291 */ /* 0x000fe2000f8ec0ff */
[----:B0-----:R-:W-:-:S13]  /*00d0*/  ISETP.NE.AND P0, PT, R0, RZ, PT ;  /* 0x000000ff0000720c */ /* 0x001fda0003f05270 */
[----:B------:R-:W-:Y:S05]  /*00e0*/  @P0 BRA `(.L_x_1) ;  /* 0x0000000000780947 */ /* 0x000fea0003800000 */
[----:B------:R-:W-:-:S13]  /*00f0*/  ELECT P0, URZ, PT ;  /* 0x0000000000ff782f */ /* 0x000fda0003800000 */
[----:B------:R-:W-:Y:S05]  /*0100*/  @!P0 BRA `(.L_x_2) ;  /* 0x0000000000808947 */ /* 0x000fea0003800000 */
[----:B------:R-:W-:Y:S01]  /*0110*/  UMOV UR5, 0x1 ;  /* 0x0000000100057882 */ /* 0x000fe20000000000 */
[----:B------:R-:W-:-:S04]  /*0120*/  IMAD.MOV.U32 R4, RZ, RZ, 0x1 ;  /* 0x00000001ff047424 */ /* 0x000fc800078e00ff */
[----:B------:R-:W-:Y:S04]  /*0130*/  DEPBAR.LE SB0, 0x36 ;  /* 0x00008d800000791a */ /* 0x000fe80000000000 */
[----:B------:R-:W0:Y:S02]  /*0140*/  UTCATOMSWS.FIND_AND_SET.ALIGN UP1, UR5, UR5 ;  /* 0x00000005000575e3 */ /* 0x000e240008020800 */
[----:B0-----:R-:W-:-:S04]  /*0150*/  PLOP3.LUT P0, PT, PT, PT, UP1, 0x80, 0x8 ;  /* 0x000000000008781c */ /* 0x001fc80003f0f018 */
[----:B------:R-:W-:-:S04]  /*0160*/  SEL R0, RZ, 0xffffffff, !P0 ;  /* 0xffffffffff007807 */ /* 0x000fc80004000000 */
[----:B------:R-:W-:Y:S01]  /*0170*/  ISETP.NE.AND P0, PT, R0, RZ, PT ;  /* 0x000000ff0000720c */ /* 0x000fe20003f05270 */
[----:B------:R-:W-:-:S12]  /*0180*/  IMAD.U32 R0, RZ, RZ, UR5 ;  /* 0x00000005ff007e24 */ /* 0x000fd8000f8e00ff */
[----:B------:R-:W-:Y:S05]  /*0190*/  @P0 BRA `(.L_x_3) ;  /* 0x0000000000240947 */ /* 0x000fea0003800000 */
.L_x_4:
[----:B------:R-:W-:Y:S05]  /*01a0*/  NANOSLEEP 0x64 ;  /* 0x000000640000795d */ /* 0x000fea0003800000 */
[----:B------:R-:W-:-:S05]  /*01b0*/  UMOV UR5, 0x1 ;  /* 0x0000000100057882 */ /* 0x000fca0000000000 */
[----:B------:R-:W-:Y:S04]  /*01c0*/  DEPBAR.LE SB0, 0x36 ;  /* 0x00008d800000791a */ /* 0x000fe80000000000 */
[----:B------:R-:W0:Y:S02]  /*01d0*/  UTCATOMSWS.FIND_AND_SET.ALIGN UP1, UR5, UR5 ;  /* 0x00000005000575e3 */ /* 0x000e240008020800 */
[----:B0-----:R-:W-:-:S04]  /*01e0*/  PLOP3.LUT P0, PT, PT, PT, UP1, 0x80, 0x8 ;  /* 0x000000000008781c */ /* 0x001fc80003f0f018 */
[----:B------:R-:W-:-:S04]  /*01f0*/  SEL R0, RZ, 0xffffffff, !P0 ;  /* 0xffffffffff007807 */ /* 0x000fc80004000000 */
[----:B------:R-:W-:Y:S01]  /*0200*/  ISETP.NE.AND P0, PT, R0, RZ, PT ;  /* 0x000000ff0000720c */ /* 0x000fe20003f05270 */
[----:B------:R-:W-:-:S12]  /*0210*/  IMAD.U32 R0, RZ, RZ, UR5 ;  /* 0x00000005ff007e24 */ /* 0x000fd8000f8e00ff */
[----:B------:R-:W-:Y:S05]  /*0220*/  @!P0 BRA `(.L_x_4) ;  /* 0xfffffffc00dc8947 */ /* 0x000fea000383ffff */
.L_x_3:
[----:B------:R-:W-:Y:S01]  /*0230*/  VIADD R3, R0, 0x10 ;  /* 0x0000001000037836 */ /* 0x000fe20000000000 */
[----:B------:R-:W-:Y:S01]  /*0240*/  UMOV UR5, 0x50 ;  /* 0x0000005000057882 */ /* 0x000fe20000000000 */
[----:B------:R-:W-:Y:S01]  /*0250*/  SHF.L.U32 R2, R4, R0, RZ ;  /* 0x0000000004027219 */ /* 0x000fe200000006ff */
[----:B------:R-:W-:Y:S01]  /*0260*/  ULEA UR5, UR6, UR5, 0x18 ;  /* 0x0000000506057291 */ /* 0x000fe2000f8ec0ff */
[----:B------:R-:W-:Y:S01]  /*0270*/  IMAD.SHL.U32 R0, R0, 0x20, RZ ;  /* 0x0000002000007824 */ /* 0x000fe200078e00ff */
[----:B------:R-:W-:-:S04]  /*0280*/  SHF.L.U32 R3, R4, R3, RZ ;  /* 0x0000000304037219 */ /* 0x000fc800000006ff */
[----:B------:R-:W-:-:S05]  /*0290*/  LOP3.LUT R2, R3, R2, RZ, 0xfc, !PT ;  /* 0x0000000203027212 */ /* 0x000fca00078efcff */
[----:B------:R0:W-:Y:S04]  /*02a0*/  ATOMS.OR RZ, [UR5], R2 ;  /* 0x00000002ffff798c */ /* 0x0001e8000b000005 */
[----:B------:R0:W-:Y:S01]  /*02b0*/  STS [UR4], R0 ;  /* 0x00000000ff007988 */ /* 0x0001e20008000804 */
[----:B------:R-:W-:Y:S05]  /*02c0*/  BRA `(.L_x_2) ;  /* 0x0000000000107947 */ /* 0x000fea0003800000 */
.L_x_1:
[----:B------:R-:W-:Y:S01]  /*02d0*/  IMAD.MOV.U32 R0, RZ, RZ, -0x1 ;  /* 0xffffffffff007424 */ /* 0x000fe200078e00ff */
[----:B------:R-:W-:-:S04]  /*02e0*/  MOV R2, 0x310 ;  /* 0x0000031000027802 */ /* 0x000fc80000000f00 */
[----:B------:R0:W-:Y:S03]  /*02f0*/  STS [UR4], R0 ;  /* 0x00000000ff007988 */ /* 0x0001e60008000804 */
[----:B0-----:R-:W-:Y:S05]  /*0300*/  CALL.REL.NOINC `($__internal_1_$__cuda_sm10x_tcgen05_guardrail_trap_phase_invalid_during_alloc) ;  /* 0x0000003400087944 */ /* 0x001fea0003c00000 */
.L_x_2:
[----:B------:R-:W-:Y:S05]  /*0310*/  WARPSYNC.ALL ;  /* 0x0000000000007948 */ /* 0x000fea0003800000 */
[----:B------:R-:W-:Y:S01]  /*0320*/  NOP ;  /* 0x0000000000007918 */ /* 0x000fe20000000000 */
.L_x_0:
[----:B------:R-:W1:Y:S08]  /*0330*/  LDC.64 R30, c[0x0][0x398] ;  /* 0x0000e600ff1e7b82 */ /* 0x000e700000000a00 */
[----:B------:R-:W2:Y:S02]  /*0340*/  S2UR UR5, SR_CgaSize ;  /* 0x00000000000579c3 */ /* 0x000ea40000008a00 */
[----:B--2---:R-:W-:-:S12]  /*0350*/  UIMAD UR5, UR5, -0xa0, URZ ;  /* 0xffffff60050578a4 */ /* 0x004fd8000f8e02ff */
[----:B------:R-:W2:Y:S01]  /*0360*/  LDCU UR5, c[0x0][UR5+0x2b0] ;  /* 0x00005600050577ac */ /* 0x000ea20008000800 */
[----:B------:R-:W-:Y:S01]  /*0370*/  SHF.R.U32.HI R13, RZ, 0x6, R14 ;  /* 0x00000006ff0d7819 */ /* 0x000fe2000001160e */
[----:B------:R-:W3:Y:S03]  /*0380*/  LDCU.128 UR12, c[0x0][0x3a0] ;  /* 0x00007400ff0c77ac */ /* 0x000ee60008000c00 */
[----:B------:R-:W-:Y:S01]  /*0390*/  SGXT.U32 R13, R13, 0x1 ;  /* 0x000000010d0d781a */ /* 0x000fe20000000000 */
[----:B------:R-:W4:Y:S01]  /*03a0*/  S2UR UR4, SR_CTAID.X ;  /* 0x00000000000479c3 */ /* 0x000f220000002500 */
[----:B------:R-:W5:Y:S01]  /*03b0*/  LDCU.128 UR8, c[0x0][0x380] ;  /* 0x00007000ff0877ac */ /* 0x000f620008000c00 */
[----:B------:R-:W-:Y:S01]  /*03c0*/  UMOV UR17, 0x400 ;  /* 0x0000040000117882 */ /* 0x000fe20000000000 */
[----:B------:R-:W-:-:S05]  /*03d0*/  UMOV UR6, 0x1 ;  /* 0x0000000100067882 */ /* 0x000fca0000000000 */
[----:B------:R-:W0:Y:S01]  /*03e0*/  S2UR UR16, SR_CgaCtaId ;  /* 0x00000000001079c3 */ /* 0x000e220000008800 */
[----:B---3--:R-:W-:Y:S01]  /*03f0*/  UIADD3 UR32, UPT, UPT, UR12, 0x1f, URZ ;  /* 0x0000001f0c207890 */ /* 0x008fe2000fffe0ff */
[----:B01----:R-:W-:Y:S02]  /*0400*/  VIADD R0, R31, 0x3f ;  /* 0x0000003f1f007836 */ /* 0x003fe40000000000 */
[----:B------:R-:W-:Y:S01]  /*0410*/  IMAD R22, R13, UR14, RZ ;  /* 0x0000000e0d167c24 */ /* 0x000fe2000f8e02ff */
[----:B------:R-:W-:Y:S02]  /*0420*/  UISETP.GT.AND UP1, UPT, UR32, 0x1f, UPT ;  /* 0x0000001f2000788c */ /* 0x000fe4000bf24270 */
[----:B------:R-:W-:Y:S02]  /*0430*/  SHF.R.S32.HI R3, RZ, 0x1f, R0 ;  /* 0x0000001fff037819 */ /* 0x000fe40000011400 */
[----:B----4-:R-:W-:Y:S02]  /*0440*/  I2FP.F32.U32 R5, UR4 ;  /* 0x0000000400057c45 */ /* 0x010fe40008201000 */
[----:B------:R-:W-:Y:S01]  /*0450*/  LEA.HI R3, R3, R0, RZ, 0x6 ;  /* 0x0000000003037211 */ /* 0x000fe200078f30ff */
[----:B------:R-:W-:Y:S01]  /*0460*/  BAR.SYNC.DEFER_BLOCKING 0x0 ;  /* 0x0000000000007b1d */ /* 0x000fe20000010000 */
[----:B------:R-:W-:Y:S01]  /*0470*/  PLOP3.LUT P3, PT, PT, PT, UP1, 0x80, 0x8 ;  /* 0x000000000008781c */ /* 0x000fe20003f6f018 */
[----:B--2---:R-:W-:Y:S01]  /*0480*/  FMUL R5, R5, UR5 ;  /* 0x0000000505057c20 */ /* 0x004fe20008400000 */
[----:B------:R-:W-:Y:S01]  /*0490*/  SHF.R.S32.HI R3, RZ, 0x6, R3 ;  /* 0x00000006ff037819 */ /* 0x000fe20000011403 */
[----:B------:R-:W-:-:S02]  /*04a0*/  USHF.L.U32 UR4, UR16, 0x4, URZ ;  /* 0x0000000410047899 */ /* 0x000fc400080006ff */
[----:B------:R-:W-:Y:S02]  /*04b0*/  ULEA UR17, UR16, UR17, 0x18 ;  /* 0x0000001110117291 */ /* 0x000fe4000f8ec0ff */
[----:B------:R-:W-:Y:S01]  /*04c0*/  IMAD.SHL.U32 R4, R3, 0x8, RZ ;  /* 0x0000000803047824 */ /* 0x000fe200078e00ff */
[----:B------:R-:W-:Y:S01]  /*04d0*/  F2I.U32.TRUNC.NTZ R5, R5 ;  /* 0x0000000500057305 */ /* 0x000fe2000020f000 */
[----:B------:R-:W-:-:S03]  /*04e0*/  ULOP3.LUT UR4, UR4, 0x30, URZ, 0xc0, !UPT ;  /* 0x0000003004047892 */ /* 0x000fc6000f8ec0ff */
[----:B------:R-:W-:-:S04]  /*04f0*/  IABS R7, R4 ;  /* 0x0000000400077213 */ /* 0x000fc80000000000 */
[----:B------:R-:W0:Y:S01]  /*0500*/  I2F.RP R0, R7 ;  /* 0x0000000700007306 */ /* 0x000e220000209400 */
[----:B------:R-:W1:Y:S07]  /*0510*/  LDS R51, [UR17] ;  /* 0x00000011ff337984 */ /* 0x000e6e0008000800 */
[----:B0-----:R-:W0:Y:S02]  /*0520*/  MUFU.RCP R0, R0 ;  /* 0x0000000000007308 */ /* 0x001e240000001000 */
[----:B0-----:R-:W-:Y:S01]  /*0530*/  VIADD R2, R0, 0xffffffe ;  /* 0x0ffffffe00027836 */ /* 0x001fe20000000000 */
[----:B------:R-:W-:-:S05]  /*0540*/  IABS R0, R5 ;  /* 0x0000000500007213 */ /* 0x000fca0000000000 */
[----:B------:R0:W2:Y:S02]  /*0550*/  F2I.FTZ.U32.TRUNC.NTZ R3, R2 ;  /* 0x0000000200037305 */ /* 0x0000a4000021f000 */
[----:B0-----:R-:W-:Y:S02]  /*0560*/  IMAD.MOV.U32 R2, RZ, RZ, RZ ;  /* 0x000000ffff027224 */ /* 0x001fe400078e00ff */
[----:B--2---:R-:W-:-:S04]  /*0570*/  IMAD.MOV R6, RZ, RZ, -R3 ;  /* 0x000000ffff067224 */ /* 0x004fc800078e0a03 */
[----:B------:R-:W-:Y:S01]  /*0580*/  IMAD R9, R6, R7, RZ ;  /* 0x0000000706097224 */ /* 0x000fe200078e02ff */
[----:B------:R-:W-:-:S03]  /*0590*/  IABS R6, R4 ;  /* 0x0000000400067213 */ /* 0x000fc60000000000 */
[----:B------:R-:W-:-:S04]  /*05a0*/  IMAD.HI.U32 R3, R3, R9, R2 ;  /* 0x0000000903037227 */ /* 0x000fc800078e0002 */
[----:B------:R-:W-:Y:S02]  /*05b0*/  IMAD.MOV R2, RZ, RZ, -R6 ;  /* 0x000000ffff027224 */ /* 0x000fe400078e0a06 */
[----:B------:R-:W-:-:S04]  /*05c0*/  IMAD.HI.U32 R3, R3, R0, RZ ;  /* 0x0000000003037227 */ /* 0x000fc800078e00ff */
[----:B------:R-:W-:Y:S01]  /*05d0*/  IMAD R0, R3, R2, R0 ;  /* 0x0000000203007224 */ /* 0x000fe200078e0200 */
[----:B------:R-:W-:Y:S04]  /*05e0*/  BAR.SYNC.DEFER_BLOCKING 0x0 ;  /* 0x0000000000007b1d */ /* 0x000fe80000010000 */
[----:B------:R-:W-:-:S13]  /*05f0*/  ISETP.GT.U32.AND P1, PT, R7, R0, PT ;  /* 0x000000000700720c */ /* 0x000fda0003f24070 */
[----:B------:R-:W-:Y:S02]  /*0600*/  @!P1 IMAD.IADD R0, R0, 0x1, -R7 ;  /* 0x0000000100009824 */ /* 0x000fe400078e0a07 */
[----:B------:R-:W-:Y:S01]  /*0610*/  @!P1 VIADD R3, R3, 0x1 ;  /* 0x0000000103039836 */ /* 0x000fe20000000000 */
[----:B------:R-:W-:Y:S02]  /*0620*/  ISETP.NE.AND P1, PT, R4, RZ, PT ;  /* 0x000000ff0400720c */ /* 0x000fe40003f25270 */
[----:B------:R-:W-:Y:S02]  /*0630*/  ISETP.GE.U32.AND P0, PT, R0, R7, PT ;  /* 0x000000070000720c */ /* 0x000fe40003f06070 */
[----:B------:R-:W-:-:S04]  /*0640*/  LOP3.LUT R0, R5, R4, RZ, 0x3c, !PT ;  /* 0x0000000405007212 */ /* 0x000fc800078e3cff */
[----:B------:R-:W-:Y:S01]  /*0650*/  ISETP.GE.AND P2, PT, R0, RZ, PT ;  /* 0x000000ff0000720c */ /* 0x000fe20003f46270 */
[----:B------:R-:W-:-:S06]  /*0660*/  VIADD R0, R30, 0x3f ;  /* 0x0000003f1e007836 */ /* 0x000fcc0000000000 */
[----:B------:R-:W-:-:S04]  /*0670*/  @P0 VIADD R3, R3, 0x1 ;  /* 0x0000000103030836 */ /* 0x000fc80000000000 */
[----:B------:R-:W-:Y:S01]  /*0680*/  IMAD.MOV.U32 R2, RZ, RZ, R3 ;  /* 0x000000ffff027224 */ /* 0x000fe200078e0003 */
[----:B------:R-:W-:-:S03]  /*0690*/  SHF.R.S32.HI R3, RZ, 0x1f, R0 ;  /* 0x0000001fff037819 */ /* 0x000fc60000011400 */
[----:B------:R-:W-:Y:S01]  /*06a0*/  @!P2 IMAD.MOV R2, RZ, RZ, -R2 ;  /* 0x000000ffff02a224 */ /* 0x000fe200078e0a02 */
[----:B------:R-:W-:Y:S02]  /*06b0*/  @!P1 LOP3.LUT R2, RZ, R4, RZ, 0x33, !PT ;  /* 0x00000004ff029212 */ /* 0x000fe400078e33ff */
[----:B------:R-:W-:-:S03]  /*06c0*/  LEA.HI R3, R3, R0, RZ, 0x6 ;  /* 0x0000000003037211 */ /* 0x000fc600078f30ff */
[----:B------:R-:W-:Y:S02]  /*06d0*/  IMAD.SHL.U32 R8, R2, 0x8, RZ ;  /* 0x0000000802087824 */ /* 0x000fe400078e00ff */
[----:B------:R-:W-:-:S03]  /*06e0*/  IMAD.MOV R2, RZ, RZ, -R2 ;  /* 0x000000ffff027224 */ /* 0x000fc600078e0a02 */
[----:B------:R-:W-:Y:S01]  /*06f0*/  LEA.HI.SX32 R3, R3, -R8, 0x1a ;  /* 0x8000000803037211 */ /* 0x000fe200078fd2ff */
[----:B------:R-:W-:-:S03]  /*0700*/  IMAD R10, R4, R2, R5 ;  /* 0x00000002040a7224 */ /* 0x000fc600078e0205 */
[----:B------:R-:W-:Y:S02]  /*0710*/  VIMNMX R11, PT, PT, R3, 0x8, PT ;  /* 0x00000008030b7848 */ /* 0x000fe40003fe0100 */
[----:B------:R-:W-:Y:S02]  /*0720*/  IABS R9, R10 ;  /* 0x0000000a00097213 */ /* 0x000fe40000000000 */
[-C--:B------:R-:W-:Y:S02]  /*0730*/  IABS R7, R11.reuse ;  /* 0x0000000b00077213 */ /* 0x080fe40000000000 */
[----:B------:R-:W-:Y:S02]  /*0740*/  IABS R4, R11 ;  /* 0x0000000b00047213 */ /* 0x000fe40000000000 */
[----:B------:R-:W0:Y:S08]  /*0750*/  I2F.RP R0, R7 ;  /* 0x0000000700007306 */ /* 0x000e300000209400 */
[----:B0-----:R-:W0:Y:S02]  /*0760*/  MUFU.RCP R0, R0 ;  /* 0x0000000000007308 */ /* 0x001e240000001000 */
[----:B0-----:R-:W-:-:S06]  /*0770*/  VIADD R3, R0, 0xffffffe ;  /* 0x0ffffffe00037836 */ /* 0x001fcc0000000000 */
[----:B------:R-:W0:Y:S02]  /*0780*/  F2I.FTZ.U32.TRUNC.NTZ R3, R3 ;  /* 0x0000000300037305 */ /* 0x000e24000021f000 */
[----:B0-----:R-:W-:-:S04]  /*0790*/  IMAD.MOV R6, RZ, RZ, -R3 ;  /* 0x000000ffff067224 */ /* 0x001fc800078e0a03 */
[----:B------:R-:W-:-:S04]  /*07a0*/  IMAD.MOV.U32 R2, RZ, RZ, R6 ;  /* 0x000000ffff027224 */ /* 0x000fc800078e0006 */
[----:B------:R-:W-:Y:S02]  /*07b0*/  IMAD R5, R2, R7, RZ ;  /* 0x0000000702057224 */ /* 0x000fe400078e02ff */
[----:B------:R-:W-:-:S04]  /*07c0*/  IMAD.MOV.U32 R2, RZ, RZ, RZ ;  /* 0x000000ffff027224 */ /* 0x000fc800078e00ff */
[----:B------:R-:W-:-:S04]  /*07d0*/  IMAD.HI.U32 R2, R3, R5, R2 ;  /* 0x0000000503027227 */ /* 0x000fc800078e0002 */
[----:B------:R-:W-:Y:S01]  /*07e0*/  IMAD.MOV R3, RZ, RZ, -R4 ;  /* 0x000000ffff037224 */ /* 0x000fe200078e0a04 */
[----:B------:R-:W-:Y:S01]  /*07f0*/  IABS R4, R30 ;  /* 0x0000001e00047213 */ /* 0x000fe20000000000 */
[----:B------:R-:W-:-:S04]  /*0800*/  IMAD.HI.U32 R0, R2, R9, RZ ;  /* 0x0000000902007227 */ /* 0x000fc800078e00ff */
[----:B------:R-:W-:Y:S01]  /*0810*/  IMAD R2, R0, R3, R9 ;  /* 0x0000000300027224 */ /* 0x000fe200078e0209 */
[----:B------:R-:W-:Y:S01]  /*0820*/  SHF.R.U32.HI R9, RZ, 0x5, R14 ;  /* 0x00000005ff097819 */ /* 0x000fe2000001160e */
[----:B------:R-:W-:Y:S01]  /*0830*/  IMAD.MOV.U32 R3, RZ, RZ, R4 ;  /* 0x000000ffff037224 */ /* 0x000fe200078e0004 */
[----:B------:R-:W-:Y:S02]  /*0840*/  LOP3.LUT R4, R10, R11, RZ, 0x3c, !PT ;  /* 0x0000000b0a047212 */ /* 0x000fe400078e3cff */
[----:B------:R-:W-:Y:S01]  /*0850*/  ISETP.GT.U32.AND P1, PT, R7, R2, PT ;  /* 0x000000020700720c */ /* 0x000fe20003f24070 */
[----:B------:R-:W0:Y:S01]  /*0860*/  I2F.RP R5, R3 ;  /* 0x0000000300057306 */ /* 0x000e220000209400 */
[----:B------:R-:W-:Y:S02]  /*0870*/  ISETP.GE.AND P2, PT, R4, RZ, PT ;  /* 0x000000ff0400720c */ /* 0x000fe40003f46270 */
[----:B------:R-:W-:-:S09]  /*0880*/  R2UR UR7, R9 ;  /* 0x00000000090772ca */ /* 0x000fd200000e0000 */
[----:B------:R-:W-:Y:S02]  /*0890*/  @!P1 IMAD.IADD R2, R2, 0x1, -R7 ;  /* 0x0000000102029824 */ /* 0x000fe400078e0a07 */
[----:B------:R-:W-:Y:S01]  /*08a0*/  @!P1 VIADD R0, R0, 0x1 ;  /* 0x0000000100009836 */ /* 0x000fe20000000000 */
[----:B0-----:R-:W0:Y:S01]  /*08b0*/  MUFU.RCP R5, R5 ;  /* 0x0000000500057308 */ /* 0x001e220000001000 */
[----:B------:R-:W-:Y:S02]  /*08c0*/  ISETP.NE.AND P1, PT, R11, RZ, PT ;  /* 0x000000ff0b00720c */ /* 0x000fe40003f25270 */
[----:B------:R-:W-:Y:S02]  /*08d0*/  ISETP.GE.U32.AND P0, PT, R2, R7, PT ;  /* 0x000000070200720c */ /* 0x000fe40003f06070 */
[----:B------:R-:W-:Y:S02]  /*08e0*/  IABS R2, R31 ;  /* 0x0000001f00027213 */ /* 0x000fe40000000000 */
[----:B------:R-:W-:-:S02]  /*08f0*/  LOP3.LUT R7, R14, 0x3f, RZ, 0xc0, !PT ;  /* 0x0000003f0e077812 */ /* 0x000fc400078ec0ff */
[----:B------:R-:W2:Y:S07]  /*0900*/  I2F.RP R6, R2 ;  /* 0x0000000200067306 */ /* 0x000eae0000209400 */
[----:B------:R-:W-:Y:S02]  /*0910*/  @P0 VIADD R0, R0, 0x1 ;  /* 0x0000000100000836 */ /* 0x000fe40000000000 */
[----:B0-----:R-:W-:Y:S02]  /*0920*/  VIADD R4, R5, 0xffffffe ;  /* 0x0ffffffe05047836 */ /* 0x001fe40000000000 */
[----:B------:R-:W-:-:S02]  /*0930*/  IMAD.MOV.U32 R15, RZ, RZ, R0 ;  /* 0x000000ffff0f7224 */ /* 0x000fc400078e0000 */
[----:B------:R0:W3:Y:S02]  /*0940*/  F2I.FTZ.U32.TRUNC.NTZ R5, R4 ;  /* 0x0000000400057305 */ /* 0x0000e4000021f000 */
[----:B------:R-:W-:Y:S01]  /*0950*/  @!P2 IMAD.MOV R15, RZ, RZ, -R15 ;  /* 0x000000ffff0fa224 */ /* 0x000fe200078e0a0f */
[----:B------:R-:W-:Y:S02]  /*0960*/  @!P1 LOP3.LUT R15, RZ, R11, RZ, 0x33, !PT ;  /* 0x0000000bff0f9212 */ /* 0x000fe400078e33ff */
[----:B------:R-:W-:-:S03]  /*0970*/  PLOP3.LUT P2, PT, PT, PT, UP1, 0x80, 0x8 ;  /* 0x000000000008781c */ /* 0x000fc60003f4f018 */
[----:B--2---:R-:W2:Y:S01]  /*0980*/  MUFU.RCP R6, R6 ;  /* 0x0000000600067308 */ /* 0x004ea20000001000 */
[----:B------:R-:W-:Y:S02]  /*0990*/  IMAD.MOV R0, RZ, RZ, -R15 ;  /* 0x000000ffff007224 */ /* 0x000fe400078e0a0f */
[----:B0-----:R-:W-:Y:S02]  /*09a0*/  IMAD.MOV.U32 R4, RZ, RZ, RZ ;  /* 0x000000ffff047224 */ /* 0x001fe400078e00ff */
[----:B------:R-:W-:Y:S02]  /*09b0*/  IMAD R0, R11, R0, R10 ;  /* 0x000000000b007224 */ /* 0x000fe400078e020a */
[----:B---3--:R-:W-:Y:S02]  /*09c0*/  IMAD.MOV R10, RZ, RZ, -R5 ;  /* 0x000000ffff0a7224 */ /* 0x008fe400078e0a05 */
[----:B------:R-:W-:Y:S02]  /*09d0*/  IMAD.IADD R0, R8, 0x1, R0 ;  /* 0x0000000108007824 */ /* 0x000fe400078e0200 */
[----:B------:R-:W-:-:S02]  /*09e0*/  IMAD R9, R10, R3, RZ ;  /* 0x000000030a097224 */ /* 0x000fc400078e02ff */
[----:B------:R-:W-:Y:S02]  /*09f0*/  IMAD R12, R0, 0x40, R7 ;  /* 0x00000040000c7824 */ /* 0x000fe400078e0207 */
[----:B------:R-:W-:Y:S01]  /*0a00*/  IMAD.HI.U32 R4, R5, R9, R4 ;  /* 0x0000000905047227 */ /* 0x000fe200078e0004 */
[----:B------:R-:W-:Y:S02]  /*0a10*/  SHF.R.U32.HI R5, RZ, 0x5, R14 ;  /* 0x00000005ff057819 */ /* 0x000fe4000001160e */
[----:B------:R-:W-:Y:S01]  /*0a20*/  ISETP.GE.AND P1, PT, R12, RZ, PT ;  /* 0x000000ff0c00720c */ /* 0x000fe20003f26270 */
[----:B--2---:R-:W-:Y:S01]  /*0a30*/  VIADD R8, R6, 0xffffffe ;  /* 0x0ffffffe06087836 */ /* 0x004fe20000000000 */
[----:B------:R-:W-:Y:S01]  /*0a40*/  IABS R6, R12 ;  /* 0x0000000c00067213 */ /* 0x000fe20000000000 */
[----:B------:R-:W-:Y:S01]  /*0a50*/  IMAD.SHL.U32 R0, R15, 0x40, RZ ;  /* 0x000000400f007824 */ /* 0x000fe200078e00ff */
[----:B------:R-:W-:Y:S01]  /*0a60*/  SGXT.U32 R5, R5, 0x2 ;  /* 0x000000020505781a */ /* 0x000fe20000000000 */
[----:B------:R0:W2:Y:S01]  /*0a70*/  F2I.FTZ.U32.TRUNC.NTZ R7, R8 ;  /* 0x0000000800077305 */ /* 0x0000a2000021f000 */
[----:B------:R-:W-:Y:S01]  /*0a80*/  IMAD.U32 R11, RZ, RZ, UR14 ;  /* 0x0000000eff0b7e24 */ /* 0x000fe2000f8e00ff */
[----:B------:R-:W-:Y:S01]  /*0a90*/  LOP3.LUT R15, R13, 0xa, RZ, 0xfc, !PT ;  /* 0x0000000a0d0f7812 */ /* 0x000fe200078efcff */
[----:B------:R-:W-:Y:S01]  /*0aa0*/  IMAD.HI.U32 R4, R4, R6, RZ ;  /* 0x0000000604047227 */ /* 0x000fe200078e00ff */
[----:B------:R-:W-:Y:S01]  /*0ab0*/  LOP3.LUT R5, R0, UR4, R5, 0xfe, !PT ;  /* 0x0000000400057c12 */ /* 0x000fe2000f8efe05 */
[----:B------:R-:W-:Y:S01]  /*0ac0*/  USHF.L.U32 UR4, UR7, 0x15, URZ ;  /* 0x0000001507047899 */ /* 0x000fe200080006ff */
[----:B------:R-:W-:Y:S01]  /*0ad0*/  ISETP.LT.AND P2, PT, R15, UR12, P2 ;  /* 0x0000000c0f007c0c */ /* 0x000fe20009741270 */
[----:B------:R-:W-:Y:S01]  /*0ae0*/  IMAD.MOV R4, RZ, RZ, -R4 ;  /* 0x000000ffff047224 */ /* 0x000fe200078e0a04 */
[----:B------:R-:W-:Y:S01]  /*0af0*/  IABS R23, R5 ;  /* 0x0000000500177213 */ /* 0x000fe20000000000 */
[----:B------:R-:W-:Y:S01]  /*0b00*/  IMAD R24, R11, 0x2, R22 ;  /* 0x000000020b187824 */ /* 0x000fe200078e0216 */
[----:B------:R-:W-:Y:S01]  /*0b10*/  LOP3.LUT R25, R5, 0x4, RZ, 0xfc, !PT ;  /* 0x0000000405197812 */ /* 0x000fe200078efcff */
[----:B------:R-:W-:Y:S01]  /*0b20*/  IMAD R4, R3, R4, R6 ;  /* 0x0000000403047224 */ /* 0x000fe200078e0206 */
[----:B------:R-:W-:Y:S01]  /*0b30*/  LOP3.LUT R49, R5, 0x8, RZ, 0xfc, !PT ;  /* 0x0000000805317812 */ /* 0x000fe200078efcff */
[----:B------:R-:W-:Y:S01]  /*0b40*/  IMAD.MOV.U32 R6, RZ, RZ, RZ ;  /* 0x000000ffff067224 */ /* 0x000fe200078e00ff */
[----:B0-----:R-:W-:Y:S01]  /*0b50*/  LOP3.LUT R8, R13, 0x8, RZ, 0xfc, !PT ;  /* 0x000000080d087812 */ /* 0x001fe200078efcff */
[--C-:B--2---:R-:W-:Y:S01]  /*0b60*/  IMAD.MOV R9, RZ, RZ, -R7.reuse ;  /* 0x000000ffff097224 */ /* 0x104fe200078e0a07 */
[----:B------:R-:W-:Y:S01]  /*0b70*/  ISETP.GT.U32.AND P0, PT, R3, R4, PT ;  /* 0x000000040300720c */ /* 0x000fe20003f04070 */
[----:B------:R-:W-:Y:S01]  /*0b80*/  IMAD R40, R11, 0x2, R24 ;  /* 0x000000020b287824 */ /* 0x000fe200078e0218 */
[----:B------:R-:W-:Y:S01]  /*0b90*/  IABS R27, R25 ;  /* 0x00000019001b7213 */ /* 0x000fe20000000000 */
[----:B------:R-:W-:Y:S01]  /*0ba0*/  IMAD R9, R9, R2, RZ ;  /* 0x0000000209097224 */ /* 0x000fe200078e02ff */
[----:B------:R-:W-:Y:S01]  /*0bb0*/  IABS R29, R49 ;  /* 0x00000031001d7213 */ /* 0x000fe20000000000 */
[----:B------:R-:W-:Y:S01]  /*0bc0*/  IMAD R28, R11, 0x2, R40 ;  /* 0x000000020b1c7824 */ /* 0x000fe200078e0228 */
[----:B------:R-:W-:Y:S01]  /*0bd0*/  ISETP.LT.AND P3, PT, R8, UR12, P3 ;  /* 0x0000000c08007c0c */ /* 0x000fe20009f61270 */
[----:B------:R-:W-:Y:S01]  /*0be0*/  IMAD.HI.U32 R6, R7, R9, R6 ;  /* 0x0000000907067227 */ /* 0x000fe200078e0006 */
[----:B------:R-:W-:-:S02]  /*0bf0*/  LOP3.LUT R47, R5, 0xc, RZ, 0xfc, !PT ;  /* 0x0000000c052f7812 */ /* 0x000fc400078efcff */
[----:B------:R-:W-:Y:S01]  /*0c00*/  ISETP.GE.AND P6, PT, R5, RZ, PT ;  /* 0x000000ff0500720c */ /* 0x000fe20003fc6270 */
[----:B------:R-:W-:Y:S01]  /*0c10*/  IMAD R10, R11, 0x2, R28 ;  /* 0x000000020b0a7824 */ /* 0x000fe200078e021c */
[----:B------:R-:W-:Y:S01]  /*0c20*/  IABS R37, R47 ;  /* 0x0000002f00257213 */ /* 0x000fe20000000000 */
[----:B------:R-:W-:Y:S02]  /*0c30*/  @!P0 IMAD.IADD R4, R4, 0x1, -R3 ;  /* 0x0000000104048824 */ /* 0x000fe400078e0a03 */
[----:B------:R-:W-:-:S03]  /*0c40*/  IMAD.HI.U32 R7, R6, R23, RZ ;  /* 0x0000001706077227 */ /* 0x000fc600078e00ff */
[----:B------:R-:W-:Y:S01]  /*0c50*/  ISETP.GT.U32.AND P0, PT, R3, R4, PT ;  /* 0x000000040300720c */ /* 0x000fe20003f04070 */
[----:B------:R-:W-:Y:S02]  /*0c60*/  IMAD.MOV R7, RZ, RZ, -R7 ;  /* 0x000000ffff077224 */ /* 0x000fe400078e0a07 */
[----:B------:R-:W-:-:S04]  /*0c70*/  IMAD.HI.U32 R8, R6, R27, RZ ;  /* 0x0000001b06087227 */ /* 0x000fc800078e00ff */
[----:B------:R-:W-:Y:S02]  /*0c80*/  IMAD R23, R2, R7, R23 ;  /* 0x0000000702177224 */ /* 0x000fe400078e0217 */
[----:B------:R-:W-:-:S03]  /*0c90*/  IMAD.HI.U32 R7, R6, R29, RZ ;  /* 0x0000001d06077227 */ /* 0x000fc600078e00ff */
[----:B------:R-:W-:Y:S01]  /*0ca0*/  ISETP.GT.U32.AND P4, PT, R2, R23, PT ;  /* 0x000000170200720c */ /* 0x000fe20003f84070 */
[----:B------:R-:W-:Y:S01]  /*0cb0*/  @!P0 IMAD.IADD R4, R4, 0x1, -R3 ;  /* 0x0000000104048824 */ /* 0x000fe200078e0a03 */
[----:B------:R-:W-:Y:S01]  /*0cc0*/  ISETP.NE.AND P0, PT, R30, RZ, PT ;  /* 0x000000ff1e00720c */ /* 0x000fe20003f05270 */
[----:B------:R-:W-:Y:S02]  /*0cd0*/  IMAD.MOV R9, RZ, RZ, -R8 ;  /* 0x000000ffff097224 */ /* 0x000fe400078e0a08 */
[----:B------:R-:W-:Y:S02]  /*0ce0*/  IMAD R8, R11, 0x2, R10 ;  /* 0x000000020b087824 */ /* 0x000fe400078e020a */
[----:B------:R-:W-:Y:S02]  /*0cf0*/  IMAD.MOV R7, RZ, RZ, -R7 ;  /* 0x000000ffff077224 */ /* 0x000fe400078e0a07 */
[----:B------:R-:W-:Y:S02]  /*0d00*/  IMAD.MOV.U32 R26, RZ, RZ, R4 ;  /* 0x000000ffff1a7224 */ /* 0x000fe400078e0004 */
[----:B------:R-:W-:-:S02]  /*0d10*/  IMAD R27, R2, R9, R27 ;  /* 0x00000009021b7224 */ /* 0x000fc400078e021b */
[----:B------:R-:W-:Y:S02]  /*0d20*/  IMAD R16, R11, 0x2, R8 ;  /* 0x000000020b107824 */ /* 0x000fe400078e0208 */
[C---:B------:R-:W-:Y:S02]  /*0d30*/  IMAD R29, R2.reuse, R7, R29 ;  /* 0x00000007021d7224 */ /* 0x040fe400078e021d */
[----:B------:R-:W-:Y:S01]  /*0d40*/  @!P1 IMAD.MOV R26, RZ, RZ, -R26 ;  /* 0x000000ffff1a9224 */ /* 0x000fe200078e0a1a */
[----:B------:R-:W-:Y:S01]  /*0d50*/  @!P0 LOP3.LUT R26, RZ, R30, RZ, 0x33, !PT ;  /* 0x0000001eff1a8212 */ /* 0x000fe200078e33ff */
[----:B------:R-:W-:Y:S01]  /*0d60*/  @!P4 IMAD.IADD R23, R23, 0x1, -R2 ;  /* 0x000000011717c824 */ /* 0x000fe200078e0a02 */
[C---:B------:R-:W-:Y:S01]  /*0d70*/  ISETP.GT.U32.AND P1, PT, R2.reuse, R27, PT ;  /* 0x0000001b0200720c */ /* 0x040fe20003f24070 */
[C---:B------:R-:W-:Y:S01]  /*0d80*/  IMAD R32, R11.reuse, 0x4, R16 ;  /* 0x000000040b207824 */ /* 0x040fe200078e0210 */
[----:B------:R-:W-:Y:S01]  /*0d90*/  ISETP.GT.U32.AND P4, PT, R2, R29, PT ;  /* 0x0000001d0200720c */ /* 0x000fe20003f84070 */
[----:B------:R-:W-:Y:S01]  /*0da0*/  IMAD R26, R26, UR13, RZ ;  /* 0x0000000d1a1a7c24 */ /* 0x000fe2000f8e02ff */
[----:B------:R-:W-:Y:S01]  /*0db0*/  ISETP.GT.U32.AND P0, PT, R2, R23, PT ;  /* 0x000000170200720c */ /* 0x000fe20003f04070 */
[----:B------:R-:W-:Y:S01]  /*0dc0*/  IMAD R44, R11, 0x2, R32 ;  /* 0x000000020b2c7824 */ /* 0x000fe200078e0220 */
[----:B-1----:R-:W-:Y:S01]  /*0dd0*/  R2UR UR13, R51 ;  /* 0x00000000330d72ca */ /* 0x002fe200000e0000 */
[----:B------:R-:W-:-:S02]  /*0de0*/  IMAD.SHL.U32 R36, R26, 0x2, RZ ;  /* 0x000000021a247824 */ /* 0x000fc400078e00ff */
[----:B------:R-:W-:Y:S02]  /*0df0*/  IMAD R4, R11, 0x2, R44 ;  /* 0x000000020b047824 */ /* 0x000fe400078e022c */
[----:B------:R-:W-:Y:S01]  /*0e00*/  IMAD.HI.U32 R6, R6, R37, RZ ;  /* 0x0000002506067227 */ /* 0x000fe200078e00ff */
[----:B-----5:R-:W-:-:S03]  /*0e10*/  IADD3 R15, P5, PT, R36, UR8, RZ ;  /* 0x00000008240f7c10 */ /* 0x020fc6000ffbe0ff */
[----:B------:R-:W-:Y:S01]  /*0e20*/  IMAD R30, R11, 0x2, R4 ;  /* 0x000000020b1e7824 */ /* 0x000fe200078e0204 */
[----:B------:R-:W-:Y:S01]  /*0e30*/  LEA.HI.X.SX32 R3, R26, UR9, 0x1, P5 ;  /* 0x000000091a037c11 */ /* 0x000fe2000a8f0eff */
[--C-:B------:R-:W-:Y:S01]  /*0e40*/  @!P1 IMAD.IADD R27, R27, 0x1, -R2.reuse ;  /* 0x000000011b1b9824 */ /* 0x100fe200078e0a02 */
[-C--:B------:R-:W-:Y:S01]  /*0e50*/  LEA R42, P1, R10, R15.reuse, 0x1 ;  /* 0x0000000f0a2a7211 */ /* 0x080fe200078208ff */
[--C-:B------:R-:W-:Y:S01]  /*0e60*/  @!P4 IMAD.IADD R29, R29, 0x1, -R2.reuse ;  /* 0x000000011d1dc824 */ /* 0x100fe200078e0a02 */
[-C--:B------:R-:W-:Y:S01]  /*0e70*/  LEA R38, P4, R8, R15.reuse, 0x1 ;  /* 0x0000000f08267211 */ /* 0x080fe200078808ff */
[----:B------:R-:W-:Y:S01]  /*0e80*/  @!P0 IMAD.IADD R23, R23, 0x1, -R2 ;  /* 0x0000000117178824 */ /* 0x000fe200078e0a02 */
[----:B------:R-:W-:Y:S01]  /*0e90*/  LEA R34, P0, R16, R15, 0x1 ;  /* 0x0000000f10227211 */ /* 0x000fe200078008ff */
[C---:B------:R-:W-:Y:S01]  /*0ea0*/  IMAD R46, R11.reuse, 0x2, R30 ;  /* 0x000000020b2e7824 */ /* 0x040fe200078e021e */
[-C--:B------:R-:W-:Y:S01]  /*0eb0*/  LEA.HI.X.SX32 R43, R10, R3.reuse, 0x1, P1 ;  /* 0x000000030a2b7211 */ /* 0x080fe200008f0eff */
[----:B------:R-:W-:Y:S01]  /*0ec0*/  IMAD.MOV R6, RZ, RZ, -R6 ;  /* 0x000000ffff067224 */ /* 0x000fe200078e0a06 */
[-C--:B------:R-:W-:Y:S01]  /*0ed0*/  LEA.HI.X.SX32 R39, R8, R3.reuse, 0x1, P4 ;  /* 0x0000000308277211 */ /* 0x080fe200020f0eff */
[C---:B------:R-:W-:Y:S01]  /*0ee0*/  IMAD R50, R11.reuse, 0x2, R46 ;  /* 0x000000020b327824 */ /* 0x040fe200078e022e */
[----:B------:R-:W-:Y:S01]  /*0ef0*/  LEA.HI.X.SX32 R35, R16, R3, 0x1, P0 ;  /* 0x0000000310237211 */ /* 0x000fe200000f0eff */
[----:B------:R-:W-:Y:S01]  /*0f00*/  IMAD R37, R2, R6, R37 ;  /* 0x0000000602257224 */ /* 0x000fe200078e0225 */
[-C--:B------:R-:W-:Y:S01]  /*0f10*/  LEA R20, P5, R32, R15.reuse, 0x1 ;  /* 0x0000000f20147211 */ /* 0x080fe200078a08ff */
[----:B------:R-:W-:Y:S01]  /*0f20*/  IMAD R52, R11, 0x2, R50 ;  /* 0x000000020b347824 */ /* 0x000fe200078e0232 */
[-C--:B------:R-:W-:Y:S01]  /*0f30*/  LEA R18, P1, R44, R15.reuse, 0x1 ;  /* 0x0000000f2c127211 */ /* 0x080fe200078208ff */
[----:B------:R-:W-:Y:S01]  /*0f40*/  IMAD.MOV.U32 R53, RZ, RZ, R23 ;  /* 0x000000ffff357224 */ /* 0x000fe200078e0017 */
[----:B------:R-:W-:-:S02]  /*0f50*/  LEA R16, P4, R4, R15, 0x1 ;  /* 0x0000000f04107211 */ /* 0x000fc400078808ff */
[-C--:B------:R-:W-:Y:S01]  /*0f60*/  LEA.HI.X.SX32 R21, R32, R3.reuse, 0x1, P5 ;  /* 0x0000000320157211 */ /* 0x080fe200028f0eff */
[----:B------:R-:W-:Y:S01]  /*0f70*/  @!P6 IMAD.MOV R53, RZ, RZ, -R53 ;  /* 0x000000ffff35e224 */ /* 0x000fe200078e0a35 */
[-C--:B------:R-:W-:Y:S02]  /*0f80*/  LEA.HI.X.SX32 R19, R44, R3.reuse, 0x1, P1 ;  /* 0x000000032c137211 */ /* 0x080fe400008f0eff */
[----:B------:R-:W-:Y:S02]  /*0f90*/  LEA.HI.X.SX32 R17, R4, R3, 0x1, P4 ;  /* 0x0000000304117211 */ /* 0x000fe400020f0eff */
[-C--:B------:R-:W-:Y:S02]  /*0fa0*/  LEA R6, P5, R46, R15.reuse, 0x1 ;  /* 0x0000000f2e067211 */ /* 0x080fe400078a08ff */
[----:B------:R-:W-:Y:S02]  /*0fb0*/  LEA R4, P1, R50, R15, 0x1 ;  /* 0x0000000f32047211 */ /* 0x000fe400078208ff */
[----:B------:R-:W-:-:S02]  /*0fc0*/  LEA.HI.X.SX32 R7, R46, R3, 0x1, P5 ;  /* 0x000000032e077211 */ /* 0x000fc400028f0eff */
[----:B------:R-:W-:Y:S02]  /*0fd0*/  LEA.HI.X.SX32 R5, R50, R3, 0x1, P1 ;  /* 0x0000000332057211 */ /* 0x000fe400008f0eff */
[-C--:B------:R-:W-:Y:S02]  /*0fe0*/  LEA R46, P1, R24, R15.reuse, 0x1 ;  /* 0x0000000f182e7211 */ /* 0x080fe400078208ff */
[----:B------:R-:W-:Y:S02]  /*0ff0*/  LEA R10, P0, R30, R15, 0x1 ;  /* 0x0000000f1e0a7211 */ /* 0x000fe400078008ff */
[----:B------:R-:W-:Y:S02]  /*1000*/  ISETP.GT.U32.AND P5, PT, R2, R27, PT ;  /* 0x0000001b0200720c */ /* 0x000fe40003fa4070 */
[----:B------:R-:W-:Y:S02]  /*1010*/  LEA.HI.X.SX32 R41, R24, R3, 0x1, P1 ;  /* 0x0000000318297211 */ /* 0x000fe400008f0eff */
[----:B------:R-:W-:-:S02]  /*1020*/  ISETP.GT.U32.AND P1, PT, R2, R37, PT ;  /* 0x000000250200720c */ /* 0x000fc40003f24070 */
[----:B------:R-:W-:Y:S02]  /*1030*/  LEA.HI.X.SX32 R11, R30, R3, 0x1, P0 ;  /* 0x000000031e0b7211 */ /* 0x000fe400000f0eff */
[-C--:B------:R-:W-:Y:S02]  /*1040*/  LEA R48, P0, R22, R15.reuse, 0x1 ;  /* 0x0000000f16307211 */ /* 0x080fe400078008ff */
[----:B------:R-:W-:Y:S02]  /*1050*/  LEA R8, P4, R52, R15, 0x1 ;  /* 0x0000000f34087211 */ /* 0x000fe400078808ff */
[----:B------:R-:W-:Y:S01]  /*1060*/  LEA.HI.X.SX32 R45, R22, R3, 0x1, P0 ;  /* 0x00000003162d7211 */ /* 0x000fe200000f0eff */
[--C-:B------:R-:W-:Y:S01]  /*1070*/  @!P5 IMAD.IADD R27, R27, 0x1, -R2.reuse ;  /* 0x000000011b1bd824 */ /* 0x100fe200078e0a02 */
[----:B------:R-:W-:Y:S02]  /*1080*/  LEA.HI R22, R14, 0xe, RZ, 0x1a ;  /* 0x0000000e0e167811 */ /* 0x000fe400078fd0ff */
[----:B------:R-:W-:Y:S01]  /*1090*/  ISETP.GT.U32.AND P0, PT, R2, R29, PT ;  /* 0x0000001d0200720c */ /* 0x000fe20003f04070 */
[----:B------:R-:W-:Y:S01]  /*10a0*/  @!P1 IMAD.IADD R37, R37, 0x1, -R2 ;  /* 0x0000000125259824 */ /* 0x000fe200078e0a02 */
[----:B------:R-:W-:Y:S01]  /*10b0*/  LEA.HI.X.SX32 R9, R52, R3, 0x1, P4 ;  /* 0x0000000334097211 */ /* 0x000fe200020f0eff */
[----:B------:R-:W-:Y:S01]  /*10c0*/  IMAD R30, R22, UR14, RZ ;  /* 0x0000000e161e7c24 */ /* 0x000fe2000f8e02ff */
[----:B------:R-:W-:-:S02]  /*10d0*/  LEA R33, P4, R40, R15, 0x1 ;  /* 0x0000000f28217211 */ /* 0x000fc400078808ff */
[----:B------:R-:W-:Y:S02]  /*10e0*/  LEA R22, P5, R28, R15, 0x1 ;  /* 0x0000000f1c167211 */ /* 0x000fe400078a08ff */
[----:B------:R-:W-:Y:S02]  /*10f0*/  ISETP.GE.AND P6, PT, R49, RZ, PT ;  /* 0x000000ff3100720c */ /* 0x000fe40003fc6270 */
[-C--:B------:R-:W-:Y:S02]  /*1100*/  LEA.HI.X.SX32 R40, R40, R3.reuse, 0x1, P4 ;  /* 0x0000000328287211 */ /* 0x080fe400020f0eff */
[----:B------:R-:W-:Y:S01]  /*1110*/  LEA.HI.X.SX32 R23, R28, R3, 0x1, P5 ;  /* 0x000000031c177211 */ /* 0x000fe200028f0eff */
[----:B------:R-:W-:Y:S01]  /*1120*/  @!P0 IMAD.IADD R29, R29, 0x1, -R2 ;  /* 0x000000011d1d8824 */ /* 0x000fe200078e0a02 */
[----:B------:R-:W-:Y:S02]  /*1130*/  ISETP.GE.AND P4, PT, R25, RZ, PT ;  /* 0x000000ff1900720c */ /* 0x000fe40003f86270 */
[----:B------:R-:W-:-:S02]  /*1140*/  ISETP.GT.U32.AND P5, PT, R2, R37, PT ;  /* 0x000000250200720c */ /* 0x000fc40003fa4070 */
[C---:B------:R-:W-:Y:S02]  /*1150*/  LEA R24, P0, R30.reuse, R15, 0x1 ;  /* 0x0000000f1e187211 */ /* 0x040fe400078008ff */
[C---:B------:R-:W-:Y:S01]  /*1160*/  LOP3.LUT R44, R13.reuse, 0xc, RZ, 0xfc, !PT ;  /* 0x0000000c0d2c7812 */ /* 0x040fe200078efcff */
[----:B------:R-:W-:Y:S01]  /*1170*/  @!P6 IMAD.MOV R29, RZ, RZ, -R29 ;  /* 0x000000ffff1de224 */ /* 0x000fe200078e0a1d */
[----:B------:R-:W-:Y:S02]  /*1180*/  LEA.HI.X.SX32 R25, R30, R3, 0x1, P0 ;  /* 0x000000031e197211 */ /* 0x000fe400000f0eff */
[----:B------:R-:W-:Y:S02]  /*1190*/  LOP3.LUT R32, R13, 0x10, RZ, 0xfc, !PT ;  /* 0x000000100d207812 */ /* 0x000fe400078efcff */
[----:B------:R-:W-:Y:S01]  /*11a0*/  PLOP3.LUT P1, PT, PT, PT, UP1, 0x80, 0x8 ;  /* 0x000000000008781c */ /* 0x000fe20003f2f018 */
[----:B------:R-:W-:Y:S01]  /*11b0*/  @!P4 IMAD.MOV R27, RZ, RZ, -R27 ;  /* 0x000000ffff1bc224 */ /* 0x000fe200078e0a1b */
[----:B------:R-:W-:Y:S01]  /*11c0*/  PLOP3.LUT P0, PT, PT, PT, UP1, 0x80, 0x8 ;  /* 0x000000000008781c */ /* 0x000fe20003f0f018 */
[----:B------:R-:W-:Y:S01]  /*11d0*/  @!P5 IMAD.IADD R37, R37, 0x1, -R2 ;  /* 0x000000012525d824 */ /* 0x000fe200078e0a02 */
[----:B------:R-:W-:-:S02]  /*11e0*/  LOP3.LUT P6, RZ, R14, 0x7f, RZ, 0xc0, !PT ;  /* 0x0000007f0eff7812 */ /* 0x000fc400078cc0ff */
[----:B------:R-:W-:Y:S02]  /*11f0*/  ISETP.LT.AND P1, PT, R44, UR12, P1 ;  /* 0x0000000c2c007c0c */ /* 0x000fe40008f21270 */
[----:B------:R-:W-:Y:S02]  /*1200*/  ISETP.LT.AND P0, PT, R32, UR12, P0 ;  /* 0x0000000c20007c0c */ /* 0x000fe40008701270 */
[----:B------:R-:W-:Y:S02]  /*1210*/  ISETP.GE.AND P4, PT, R47, RZ, PT ;  /* 0x000000ff2f00720c */ /* 0x000fe40003f86270 */
[----:B------:R-:W-:Y:S02]  /*1220*/  P2R R2, PR, RZ, 0x40 ;  /* 0x00000040ff027803 */ /* 0x000fe40000000000 */
[----:B------:R-:W-:Y:S01]  /*1230*/  LEA.HI R50, R14, 0x1e, RZ, 0x1a ;  /* 0x0000001e0e327811 */ /* 0x000fe200078fd0ff */
[----:B------:R-:W-:Y:S08]  /*1240*/  BRA.U UP0, `(.L_x_5) ;  /* 0x0000000100187547 */ /* 0x000ff0000b800000 */
[----:B------:R-:W-:Y:S01]  /*1250*/  ELECT P5, URZ, PT ;  /* 0x0000000000ff782f */ /* 0x000fe200038a0000 */
[----:B------:R-:W-:Y:S01]  /*1260*/  IMAD.MOV.U32 R2, RZ, RZ, 0x1 ;  /* 0x00000001ff027424 */ /* 0x000fe200078e00ff */
[----:B------:R-:W-:Y:S01]  /*1270*/  UMOV UR5, 0x40 ;  /* 0x0000004000057882 */ /* 0x000fe20000000000 */
[----:B------:R-:W-:Y:S01]  /*1280*/  UVIRTCOUNT.DEALLOC.SMPOOL 0x80 ;  /* 0x000000800000784c */ /* 0x000fe20000000000 */
[----:B------:R-:W-:-:S09]  /*1290*/  ULEA UR5, UR16, UR5, 0x18 ;  /* 0x0000000510057291 */ /* 0x000fd2000f8ec0ff */
[----:B------:R0:W-:Y:S03]  /*12a0*/  @P5 STS.U8 [UR5], R2 ;  /* 0x00000002ff005988 */ /* 0x0001e60008000005 */
.L_x_5:
[----:B------:R-:W-:Y:S01]  /*12b0*/  ULOP3.LUT UR4, UR4, 0x600000, URZ, 0xc0, !UPT ;  /* 0x0060000004047892 */ /* 0x000fe2000f8ec0ff */
[----:B------:R-:W-:Y:S01]  /*12c0*/  IMAD R28, R50, UR14, RZ ;  /* 0x0000000e321c7c24 */ /* 0x000fe2000f8e02ff */
[----:B------:R-:W-:Y:S01]  /*12d0*/  VOTEU.ALL UP2, P6 ;  /* 0x0000000000ff7886 */ /* 0x000fe20003040000 */
[----:B------:R-:W-:Y:S01]  /*12e0*/  UIADD3 UR18, UPT, UPT, UR17, 0x2800, URZ ;  /* 0x0000280011127890 */ /* 0x000fe2000fffe0ff */
[----:B------:R-:W-:Y:S01]  /*12f0*/  @!P4 IMAD.MOV R37, RZ, RZ, -R37 ;  /* 0x000000ffff25c224 */ /* 0x000fe200078e0a25 */
[----:B------:R-:W-:Y:S01]  /*1300*/  UIADD3 UR14, UPT, UPT, UR13, UR4, URZ ;  /* 0x000000040d0e7290 */ /* 0x000fe2000fffe0ff */
[----:B0-----:R-:W-:Y:S01]  /*1310*/  LEA R2, P4, R28, R15, 0x1 ;  /* 0x0000000f1c027211 */ /* 0x001fe200078808ff */
[----:B------:R-:W-:Y:S01]  /*1320*/  VOTEU.ALL UP3, P6 ;  /* 0x0000000000ff7886 */ /* 0x000fe20003060000 */
[----:B------:R-:W-:-:S04]  /*1330*/  @!UP2 UIADD3 UR4, UPT, UPT, -UR6, 0x100000, URZ ;  /* 0x001000000604a890 */ /* 0x000fc8000fffe1ff */
[----:B------:R-:W-:Y:S02]  /*1340*/  @!UP2 USHF.L.U32 UR5, UR4, 0xb, URZ ;  /* 0x0000000b0405a899 */ /* 0x000fe400080006ff */
[----:B------:R-:W-:Y:S01]  /*1350*/  @!UP2 USHF.L.U32 UR4, UR4, 0x1, URZ ;  /* 0x000000010404a899 */ /* 0x000fe200080006ff */
[----:B------:R-:W0:Y:S01]  /*1360*/  LDCU.64 UR8, c[0x0][0x380] ;  /* 0x00007000ff0877ac */ /* 0x000e220008000a00 */
[----:B------:R-:W-:Y:S02]  /*1370*/  LEA.HI.X.SX32 R3, R28, R3, 0x1, P4 ;  /* 0x000000031c037211 */ /* 0x000fe400020f0eff */
[----:B------:R-:W-:Y:S01]  /*1380*/  PRMT R28, RZ, 0x7610, R28 ;  /* 0x00007610ff1c7816 */ /* 0x000fe2000000001c */
[----:B------:R-:W-:Y:S01]  /*1390*/  STTM.16dp32bit_t0_t15.x8 tmem[UR14], RZ ;  /* 0x000000ff000079ed */ /* 0x000fe2000898000e */
[----:B------:R-:W-:Y:S01]  /*13a0*/  STTM.16dp32bit_t16_t31.x8 tmem[UR14+0x8], RZ ;  /* 0x000008ff000079ed */ /* 0x000fe200089a000e */
[----:B------:R-:W1:Y:S02]  /*13b0*/  FENCE.VIEW.ASYNC.T ;  /* 0x00000000000073c6 */ /* 0x000e640000000200 */
[----:B-1----:R-:W-:Y:S01]  /*13c0*/  BAR.SYNC.DEFER_BLOCKING 0x0 ;  /* 0x0000000000007b1d */ /* 0x002fe20000010000 */
[----:B------:R-:W-:-:S02]  /*13d0*/  LOP3.LUT R15, R13, 0x12, RZ, 0xfc, !PT ;  /* 0x000000120d0f7812 */ /* 0x000fc400078efcff */
[----:B------:R-:W-:Y:S02]  /*13e0*/  PLOP3.LUT P4, PT, PT, PT, UP1, 0x80, 0x8 ;  /* 0x000000000008781c */ /* 0x000fe40003f8f018 */
[----:B------:R-:W-:Y:S02]  /*13f0*/  ISETP.NE.AND P5, PT, R31, RZ, PT ;  /* 0x000000ff1f00720c */ /* 0x000fe40003fa5270 */
[----:B------:R-:W-:Y:S02]  /*1400*/  LOP3.LUT R56, RZ, R31, RZ, 0x33, !PT ;  /* 0x0000001fff387212 */ /* 0x000fe400078e33ff */
[----:B------:R-:W-:Y:S01]  /*1410*/  LOP3.LUT R51, R14, 0x1f, RZ, 0xc0, !PT ;  /* 0x0000001f0e337812 */ /* 0x000fe200078ec0ff */
[----:B------:R-:W1:Y:S02]  /*1420*/  FENCE.VIEW.ASYNC.S ;  /* 0x00000000000073c6 */ /* 0x000e640000000000 */
[----:B-1----:R1:W2:Y:S02]  /*1430*/  @!UP3 SYNCS.EXCH.64 URZ, [UR18], UR4 ;  /* 0x0000000412ffb5b2 */ /* 0x0022a40008000100 */
[----:B--2---:R-:W-:Y:S01]  /*1440*/  BAR.SYNC.DEFER_BLOCKING 0x0 ;  /* 0x0000000000007b1d */ /* 0x004fe20000010000 */
[----:B------:R-:W-:Y:S01]  /*1450*/  ISETP.LT.AND P4, PT, R15, UR12, P4 ;  /* 0x0000000c0f007c0c */ /* 0x000fe2000a781270 */
[----:B------:R-:W-:Y:S01]  /*1460*/  IMAD R47, R51, UR15, RZ ;  /* 0x0000000f332f7c24 */ /* 0x000fe2000f8e02ff */
[----:B------:R-:W-:-:S02]  /*1470*/  SEL R49, R56, R29, !P5 ;  /* 0x0000001d38317207 */ /* 0x000fc40006800000 */
[C---:B------:R-:W-:Y:S02]  /*1480*/  LOP3.LUT R29, R13.reuse, 0x14, RZ, 0xfc, !PT ;  /* 0x000000140d1d7812 */ /* 0x040fe400078efcff */
[C---:B------:R-:W-:Y:S02]  /*1490*/  SEL R52, R56.reuse, R27, !P5 ;  /* 0x0000001b38347207 */ /* 0x040fe40006800000 */
[----:B------:R-:W-:Y:S02]  /*14a0*/  PRMT R27, RZ, 0x7610, R27 ;  /* 0x00007610ff1b7816 */ /* 0x000fe4000000001b */
[----:B------:R-:W-:Y:S01]  /*14b0*/  LOP3.LUT R15, R13, 0x1a, RZ, 0xfc, !PT ;  /* 0x0000001a0d0f7812 */ /* 0x000fe200078efcff */
[----:B-1----:R-:W1:Y:S01]  /*14c0*/  LDCU UR4, c[0x0][0x3b0] ;  /* 0x00007600ff0477ac */ /* 0x002e620008000800 */
[----:B------:R-:W-:Y:S02]  /*14d0*/  SEL R53, R56, R53, !P5 ;  /* 0x0000003538357207 */ /* 0x000fe40006800000 */
[----:B------:R-:W-:-:S02]  /*14e0*/  PRMT R30, RZ, 0x7610, R30 ;  /* 0x00007610ff1e7816 */ /* 0x000fc4000000001e */
[----:B------:R-:W-:Y:S01]  /*14f0*/  SEL R56, R56, R37, !P5 ;  /* 0x0000002538387207 */ /* 0x000fe20006800000 */
[----:B------:R2:W3:Y:S01]  /*1500*/  @P3 LDG.E.U16 R28, desc[UR30][R42.64] ;  /* 0x0000001e2a1c3981 */ /* 0x0004e2000c1e1500 */
[----:B------:R-:W-:Y:S02]  /*1510*/  PLOP3.LUT P3, PT, PT, PT, UP1, 0x80, 0x8 ;  /* 0x000000000008781c */ /* 0x000fe40003f6f018 */
[----:B------:R-:W-:Y:S01]  /*1520*/  PRMT R32, RZ, 0x7610, R32 ;  /* 0x00007610ff207816 */ /* 0x000fe20000000020 */
[----:B------:R4:W5:Y:S01]  /*1530*/  @P2 LDG.E.U16 R27, desc[UR30][R38.64] ;  /* 0x0000001e261b2981 */ /* 0x000962000c1e1500 */
[----:B------:R-:W-:Y:S02]  /*1540*/  ISETP.LT.AND P3, PT, R29, UR12, P3 ;  /* 0x0000000c1d007c0c */ /* 0x000fe40009f61270 */
[----:B------:R-:W-:Y:S01]  /*1550*/  PRMT R29, RZ, 0x7610, R29 ;  /* 0x00007610ff1d7816 */ /* 0x000fe2000000001d */
[----:B------:R0:W5:Y:S01]  /*1560*/  @P1 LDG.E.U16 R30, desc[UR30][R34.64] ;  /* 0x0000001e221e1981 */ /* 0x000162000c1e1500 */
[----:B------:R-:W-:-:S02]  /*1570*/  LOP3.LUT R31, R13, 0x16, RZ, 0xfc, !PT ;  /* 0x000000160d1f7812 */ /* 0x000fc400078efcff */
[----:B--2---:R-:W-:Y:S01]  /*1580*/  PRMT R42, RZ, 0x7610, R42 ;  /* 0x00007610ff2a7816 */ /* 0x004fe2000000002a */
[----:B------:R-:W2:Y:S01]  /*1590*/  @P0 LDG.E.U16 R32, desc[UR30][R20.64] ;  /* 0x0000001e14200981 */ /* 0x000ea2000c1e1500 */
[----:B------:R-:W-:Y:S02]  /*15a0*/  LOP3.LUT R44, R13, 0x1c, RZ, 0xfc, !PT ;  /* 0x0000001c0d2c7812 */ /* 0x000fe400078efcff */
[----:B------:R-:W-:Y:S01]  /*15b0*/  LEA R55, P5, R47, UR10, 0x1 ;  /* 0x0000000a2f377c11 */ /* 0x000fe2000f8a08ff */
[----:B------:R-:W5:Y:S01]  /*15c0*/  @P4 LDG.E.U16 R29, desc[UR30][R18.64] ;  /* 0x0000001e121d4981 */ /* 0x000f62000c1e1500 */
[----:B------:R-:W-:Y:S02]  /*15d0*/  PLOP3.LUT P4, PT, PT, PT, UP1, 0x80, 0x8 ;  /* 0x000000000008781c */ /* 0x000fe40003f8f018 */
[----:B------:R-:W-:Y:S01]  /*15e0*/  LOP3.LUT R37, R13, 0x18, RZ, 0xfc, !PT ;  /* 0x000000180d257812 */ /* 0x000fe200078efcff */
[----:B------:R-:W5:Y:S01]  /*15f0*/  @P3 LDG.E.U16 R42, desc[UR30][R16.64] ;  /* 0x0000001e102a3981 */ /* 0x000f62000c1e1500 */
[----:B------:R-:W-:-:S02]  /*1600*/  PLOP3.LUT P2, PT, PT, PT, UP1, 0x80, 0x8 ;  /* 0x000000000008781c */ /* 0x000fc40003f4f018 */
[----:B------:R-:W-:Y:S02]  /*1610*/  ISETP.LT.AND P4, PT, R15, UR12, P4 ;  /* 0x0000000c0f007c0c */ /* 0x000fe4000a781270 */
[----:B------:R-:W-:Y:S02]  /*1620*/  ISETP.LT.AND P2, PT, R37, UR12, P2 ;  /* 0x0000000c25007c0c */ /* 0x000fe40009741270 */
[----:B------:R-:W-:Y:S02]  /*1630*/  PLOP3.LUT P1, PT, PT, PT, UP1, 0x80, 0x8 ;  /* 0x000000000008781c */ /* 0x000fe40003f2f018 */
[----:B------:R-:W-:Y:S02]  /*1640*/  PLOP3.LUT P3, PT, PT, PT, UP1, 0x80, 0x8 ;  /* 0x000000000008781c */ /* 0x000fe40003f6f018 */
[----:B----4-:R-:W-:Y:S02]  /*1650*/  PRMT R39, RZ, 0x7610, R39 ;  /* 0x00007610ff277816 */ /* 0x010fe40000000027 */
[----:B------:R-:W-:-:S02]  /*1660*/  ISETP.LT.AND P1, PT, R31, UR12, P1 ;  /* 0x0000000c1f007c0c */ /* 0x000fc40008f21270 */
[----:B------:R-:W-:Y:S02]  /*1670*/  ISETP.LT.AND P3, PT, R44, UR12, P3 ;  /* 0x0000000c2c007c0c */ /* 0x000fe40009f61270 */
[----:B------:R-:W-:Y:S01]  /*1680*/  LOP3.LUT R38, R13, 0x2, RZ, 0xfc, !PT ;  /* 0x000000020d267812 */ /* 0x000fe200078efcff */
[----:B------:R-:W4:Y:S01]  /*1690*/  @P4 LDG.E.U16 R39, desc[UR30][R4.64] ;  /* 0x0000001e04274981 */ /* 0x000f22000c1e1500 */
[----:B------:R-:W-:Y:S02]  /*16a0*/  PLOP3.LUT P0, PT, PT, PT, UP1, 0x80, 0x8 ;  /* 0x000000000008781c */ /* 0x000fe40003f0f018 */
[----:B0-----:R-:W-:Y:S02]  /*16b0*/  PRMT R34, RZ, 0x7610, R34 ;  /* 0x00007610ff227816 */ /* 0x001fe40000000022 */
[----:B------:R-:W-:Y:S02]  /*16c0*/  ISETP.LT.AND P0, PT, R38, UR12, P0 ;  /* 0x0000000c26007c0c */ /* 0x000fe40008701270 */
[----:B------:R-:W-:-:S02]  /*16d0*/  PLOP3.LUT P4, PT, PT, PT, UP1, 0x80, 0x8 ;  /* 0x000000000008781c */ /* 0x000fc40003f8f018 */
[----:B------:R-:W-:Y:S01]  /*16e0*/  PRMT R35, RZ, 0x7610, R35 ;  /* 0x00007610ff237816 */ /* 0x000fe20000000023 */
[----:B------:R0:W4:Y:S01]  /*16f0*/  @P2 LDG.E.U16 R34, desc[UR30][R6.64] ;  /* 0x0000001e06222981 */ /* 0x000122000c1e1500 */
[----:B------:R-:W-:Y:S02]  /*1700*/  PRMT R38, RZ, 0x7610, R38 ;  /* 0x00007610ff267816 */ /* 0x000fe40000000026 */
[----:B------:R-:W-:Y:S01]  /*1710*/  ISETP.LT.AND P4, PT, R13, UR12, P4 ;  /* 0x0000000c0d007c0c */ /* 0x000fe2000a781270 */
[----:B-1----:R-:W-:Y:S01]  /*1720*/  IMAD R52, R52, UR4, RZ ;  /* 0x0000000434347c24 */ /* 0x002fe2000f8e02ff */
[----:B------:R-:W5:Y:S01]  /*1730*/  @P1 LDG.E.U16 R35, desc[UR30][R10.64] ;  /* 0x0000001e0a231981 */ /* 0x000f62000c1e1500 */
[----:B------:R-:W-:Y:S01]  /*1740*/  LEA.HI.X.SX32 R47, R47, UR11, 0x1, P5 ;  /* 0x0000000b2f2f7c11 */ /* 0x000fe2000a8f0eff */
[----:B0-----:R-:W-:Y:S02]  /*1750*/  IMAD R6, R53, UR4, RZ ;  /* 0x0000000435067c24 */ /* 0x001fe4000f8e02ff */
[----:B------:R0:W5:Y:S01]  /*1760*/  @P3 LDG.E.U16 R38, desc[UR30][R8.64] ;  /* 0x0000001e08263981 */ /* 0x000162000c1e1500 */
[----:B------:R-:W-:-:S02]  /*1770*/  LOP3.LUT R18, R13, 0x4, RZ, 0xfc, !PT ;  /* 0x000000040d127812 */ /* 0x000fc400078efcff */
[----:B------:R-:W-:Y:S02]  /*1780*/  PLOP3.LUT P1, PT, PT, PT, UP1, 0x80, 0x8 ;  /* 0x000000000008781c */ /* 0x000fe40003f2f018 */
[----:B------:R-:W-:Y:S02]  /*1790*/  LEA R4, P3, R6, R55, 0x1 ;  /* 0x0000003706047211 */ /* 0x000fe400078608ff */
[----:B------:R-:W-:Y:S01]  /*17a0*/  PRMT R54, RZ, 0x7610, R54 ;  /* 0x00007610ff367816 */ /* 0x000fe20000000036 */
[----:B------:R-:W-:Y:S01]  /*17b0*/  IMAD.MOV.U32 R19, RZ, RZ, R41 ;  /* 0x000000ffff137224 */ /* 0x000fe200078e0029 */
[----:B------:R-:W-:Y:S01]  /*17c0*/  ISETP.LT.AND P1, PT, R18, UR12, P1 ;  /* 0x0000000c12007c0c */ /* 0x000fe20008f21270 */
[----:B0-----:R-:W-:Y:S01]  /*17d0*/  IMAD.MOV.U32 R8, RZ, RZ, R48 ;  /* 0x000000ffff087224 */ /* 0x001fe200078e0030 */
[----:B------:R-:W-:Y:S01]  /*17e0*/  LEA.HI.X.SX32 R5, R6, R47, 0x1, P3 ;  /* 0x0000002f06057211 */ /* 0x000fe200018f0eff */
[----:B------:R-:W-:Y:S01]  /*17f0*/  IMAD.MOV.U32 R9, RZ, RZ, R45 ;  /* 0x000000ffff097224 */ /* 0x000fe200078e002d */
[----:B------:R-:W-:Y:S01]  /*1800*/  PRMT R43, RZ, 0x7610, R43 ;  /* 0x00007610ff2b7816 */ /* 0x000fe2000000002b */
[----:B------:R-:W-:Y:S01]  /*1810*/  IMAD.MOV.U32 R18, RZ, RZ, R46 ;  /* 0x000000ffff127224 */ /* 0x000fe200078e002e */
[----:B------:R-:W-:Y:S01]  /*1820*/  LEA R6, P3, R52, R55, 0x1 ;  /* 0x0000003734067211 */ /* 0x000fe200078608ff */
[----:B------:R-:W-:Y:S01]  /*1830*/  IMAD R16, R49, UR4, RZ ;  /* 0x0000000431107c24 */ /* 0x000fe2000f8e02ff */
[----:B------:R-:W-:Y:S01]  /*1840*/  LOP3.LUT R10, R13, 0x6, RZ, 0xfc, !PT ;  /* 0x000000060d0a7812 */ /* 0x000fe200078efcff */
[----:B------:R-:W5:Y:S01]  /*1850*/  @P4 LDG.E.U16 R54, desc[UR30][R8.64] ;  /* 0x0000001e08364981 */ /* 0x000f62000c1e1500 */
[----:B------:R-:W-:-:S02]  /*1860*/  PLOP3.LUT P2, PT, PT, PT, UP1, 0x80, 0x8 ;  /* 0x000000000008781c */ /* 0x000fc40003f4f018 */
[----:B------:R-:W-:Y:S01]  /*1870*/  LEA.HI.X.SX32 R7, R52, R47, 0x1, P3 ;  /* 0x0000002f34077211 */ /* 0x000fe200018f0eff */
[----:B------:R-:W5:Y:S01]  /*1880*/  @P0 LDG.E.U16 R43, desc[UR30][R18.64] ;  /* 0x0000001e122b0981 */ /* 0x000f62000c1e1500 */
[----:B------:R-:W-:Y:S01]  /*1890*/  LEA.HI R17, R14, 0xe, RZ, 0x1a ;  /* 0x0000000e0e117811 */ /* 0x000fe200078fd0ff */
[----:B------:R-:W-:Y:S01]  /*18a0*/  IMAD R56, R56, UR4, RZ ;  /* 0x0000000438387c24 */ /* 0x000fe2000f8e02ff */
[----:B------:R-:W-:Y:S01]  /*18b0*/  PLOP3.LUT P4, PT, PT, PT, UP1, 0x80, 0x8 ;  /* 0x000000000008781c */ /* 0x000fe20003f8f018 */
[----:B------:R-:W-:Y:S01]  /*18c0*/  IMAD.MOV.U32 R20, RZ, RZ, R33 ;  /* 0x000000ffff147224 */ /* 0x000fe200078e0021 */
[----:B------:R-:W-:Y:S01]  /*18d0*/  PLOP3.LUT P3, PT, PT, PT, UP1, 0x80, 0x8 ;  /* 0x000000000008781c */ /* 0x000fe20003f6f018 */
[----:B------:R-:W-:Y:S01]  /*18e0*/  IMAD.MOV.U32 R21, RZ, RZ, R40 ;  /* 0x000000ffff157224 */ /* 0x000fe200078e0028 */
[----:B------:R-:W-:Y:S01]  /*18f0*/  ISETP.LT.AND P2, PT, R10, UR12, P2 ;  /* 0x0000000c0a007c0c */ /* 0x000fe20009741270 */
[----:B------:R-:W0:Y:S01]  /*1900*/  LDC R52, c[0x0][0x3a8] ;  /* 0x0000ea00ff347b82 */ /* 0x000e220000000800 */
[----:B------:R-:W-:-:S02]  /*1910*/  PLOP3.LUT P0, PT, PT, PT, UP1, 0x80, 0x8 ;  /* 0x000000000008781c */ /* 0x000fc40003f0f018 */
[----:B------:R-:W-:Y:S02]  /*1920*/  LEA R10, P5, R16, R55, 0x1 ;  /* 0x00000037100a7211 */ /* 0x000fe400078a08ff */
[----:B------:R-:W-:Y:S02]  /*1930*/  ISETP.LT.AND P4, PT, R17, UR12, P4 ;  /* 0x0000000c11007c0c */ /* 0x000fe4000a781270 */
[----:B------:R-:W-:Y:S02]  /*1940*/  ISETP.LT.AND P3, PT, R50, UR12, P3 ;  /* 0x0000000c32007c0c */ /* 0x000fe40009f61270 */
[----:B------:R-:W-:Y:S02]  /*1950*/  ISETP.LT.AND P0, PT, R51, UR12, P0 ;  /* 0x0000000c33007c0c */ /* 0x000fe40008701270 */
[----:B------:R-:W-:Y:S02]  /*1960*/  LEA.HI.X.SX32 R11, R16, R47, 0x1, P5 ;  /* 0x0000002f100b7211 */ /* 0x000fe400028f0eff */
[----:B------:R-:W-:-:S02]  /*1970*/  LEA R16, P5, R56, R55, 0x1 ;  /* 0x0000003738107211 */ /* 0x000fc400078a08ff */
[----:B------:R-:W-:Y:S02]  /*1980*/  PRMT R48, RZ, 0x7610, R48 ;  /* 0x00007610ff307816 */ /* 0x000fe40000000030 */
[----:B------:R-:W-:Y:S02]  /*1990*/  LEA.HI.X.SX32 R17, R56, R47, 0x1, P5 ;  /* 0x0000002f38117211 */ /* 0x000fe400028f0eff */
[----:B------:R-:W-:Y:S02]  /*19a0*/  PRMT R49, RZ, 0x7610, R49 ;  /* 0x00007610ff317816 */ /* 0x000fe40000000031 */
[----:B------:R-:W-:Y:S01]  /*19b0*/  PRMT R41, RZ, 0x7610, R41 ;  /* 0x00007610ff297816 */ /* 0x000fe20000000029 */
[----:B------:R-:W5:Y:S01]  /*19c0*/  @P1 LDG.E.U16 R48, desc[UR30][R20.64] ;  /* 0x0000001e14301981 */ /* 0x000f62000c1e1500 */
[----:B------:R-:W-:Y:S02]  /*19d0*/  PRMT R55, RZ, 0x7610, R55 ;  /* 0x00007610ff377816 */ /* 0x000fe40000000037 */
[----:B------:R-:W-:Y:S01]  /*19e0*/  PRMT R58, RZ, 0x7610, R58 ;  /* 0x00007610ff3a7816 */ /* 0x000fe2000000003a */
[----:B------:R-:W5:Y:S01]  /*19f0*/  @P2 LDG.E.U16 R49, desc[UR30][R22.64] ;  /* 0x0000001e16312981 */ /* 0x000f62000c1e1500 */
[----:B------:R-:W-:-:S02]  /*1a00*/  PRMT R56, RZ, 0x7610, R56 ;  /* 0x00007610ff387816 */ /* 0x000fc40000000038 */
[----:B------:R-:W-:Y:S01]  /*1a10*/  PRMT R53, RZ, 0x7610, R53 ;  /* 0x00007610ff357816 */ /* 0x000fe20000000035 */
[----:B------:R-:W5:Y:S01]  /*1a20*/  @P4 LDG.E.U16 R41, desc[UR30][R24.64] ;  /* 0x0000001e18294981 */ /* 0x000f62000c1e1500 */
[----:B------:R-:W-:-:S03]  /*1a30*/  PRMT R57, RZ, 0x7610, R57 ;  /* 0x00007610ff397816 */ /* 0x000fc60000000039 */
[----:B------:R-:W5:Y:S04]  /*1a40*/  @P3 LDG.E.U16 R55, desc[UR30][R2.64] ;  /* 0x0000001e02373981 */ /* 0x000f68000c1e1500 */
[----:B------:R-:W5:Y:S04]  /*1a50*/  @P0 LDG.E.U16 R58, desc[UR30][R4.64] ;  /* 0x0000001e043a0981 */ /* 0x000f68000c1e1500 */
[----:B------:R-:W5:Y:S04]  /*1a60*/  @P0 LDG.E.U16 R56, desc[UR30][R10.64] ;  /* 0x0000001e0a380981 */ /* 0x000f68000c1e1500 */
[----:B------:R-:W5:Y:S04]  /*1a70*/  @P0 LDG.E.U16 R53, desc[UR30][R6.64] ;  /* 0x0000001e06350981 */ /* 0x000f68000c1e1500 */
[----:B------:R-:W5:Y:S01]  /*1a80*/  @P0 LDG.E.U16 R57, desc[UR30][R16.64] ;  /* 0x0000001e10390981 */ /* 0x000f62000c1e1500 */
[----:B------:R-:W-:Y:S01]  /*1a90*/  SHF.R.S32.HI R33, RZ, 0x6, R14 ;  /* 0x00000006ff217819 */ /* 0x000fe2000001140e */
[----:B0-----:R-:W-:-:S03]  /*1aa0*/  IMAD R59, R13, R52, RZ ;  /* 0x000000340d3b7224 */ /* 0x001fc600078e02ff */
[----:B------:R-:W-:Y:S01]  /*1ab0*/  SGXT R33, R33, 0x1 ;  /* 0x000000012121781a */ /* 0x000fe20000000200 */
[----:B------:R-:W-:Y:S01]  /*1ac0*/  IMAD.SHL.U32 R45, R14, 0x2, RZ ;  /* 0x000000020e2d7824 */ /* 0x000fe200078e00ff */
[----:B------:R-:W-:-:S04]  /*1ad0*/  @!UP2 UIADD3 UR4, UPT, UPT, -UR6, 0x100000, URZ ;  /* 0x001000000604a890 */ /* 0x000fc8000fffe1ff */
[----:B------:R-:W-:Y:S02]  /*1ae0*/  @!UP2 USHF.L.U32 UR5, UR4, 0xb, URZ ;  /* 0x0000000b0405a899 */ /* 0x000fe400080006ff */
[----:B------:R-:W-:Y:S01]  /*1af0*/  @!UP2 USHF.L.U32 UR4, UR4, 0x1, URZ ;  /* 0x000000010404a899 */ /* 0x000fe200080006ff */
[C---:B------:R-:W-:Y:S01]  /*1b00*/  IMAD R59, R52.reuse, 0x2, R59 ;  /* 0x00000002343b7824 */ /* 0x040fe200078e023b */
[----:B------:R-:W-:Y:S01]  /*1b10*/  LOP3.LUT R40, R33, 0x90, RZ, 0xc0, !PT ;  /* 0x0000009021287812 */ /* 0x000fe200078ec0ff */
[----:B------:R-:W-:Y:S02]  /*1b20*/  VOTEU.ALL UP1, P6 ;  /* 0x0000000000ff7886 */ /* 0x000fe40003020000 */
[----:B------:R-:W-:Y:S01]  /*1b30*/  IMAD R59, R52, 0x2, R59 ;  /* 0x00000002343b7824 */ /* 0x000fe200078e023b */
[----:B------:R-:W-:-:S03]  /*1b40*/  LOP3.LUT R45, R40, 0x7e, R45, 0x78, !PT ;  /* 0x0000007e282d7812 */ /* 0x000fc600078e782d */
[C---:B------:R-:W-:Y:S01]  /*1b50*/  IMAD R59, R52.reuse, 0x2, R59 ;  /* 0x00000002343b7824 */ /* 0x040fe200078e023b */
[C---:B------:R-:W-:Y:S02]  /*1b60*/  LOP3.LUT R46, R45.reuse, 0x20, RZ, 0x3c, !PT ;  /* 0x000000202d2e7812 */ /* 0x040fe400078e3cff */
[C---:B------:R-:W-:Y:S01]  /*1b70*/  LOP3.LUT R47, R45.reuse, 0x40, RZ, 0x3c, !PT ;  /* 0x000000402d2f7812 */ /* 0x040fe200078e3cff */
[----:B------:R0:W1:Y:S01]  /*1b80*/  @!UP1 SYNCS.EXCH.64 URZ, [UR17+0x2808], UR4 ;  /* 0x0028080411ff95b2 */ /* 0x0000620008000100 */
[----:B------:R-:W-:Y:S01]  /*1b90*/  LOP3.LUT R50, R45, 0x60, RZ, 0x3c, !PT ;  /* 0x000000602d327812 */ /* 0x000fe200078e3cff */
[----:B------:R-:W-:Y:S01]  /*1ba0*/  IMAD R59, R52, 0x2, R59 ;  /* 0x00000002343b7824 */ /* 0x000fe200078e023b */
[----:B------:R-:W-:-:S04]  /*1bb0*/  SHF.R.S32.HI R33, RZ, 0x1f, R26 ;  /* 0x0000001fff217819 */ /* 0x000fc8000001141a */
[----:B------:R-:W-:Y:S02]  /*1bc0*/  SHF.L.U64.HI R33, R26, 0x1, R33 ;  /* 0x000000011a217819 */ /* 0x000fe40000010221 */
[----:B------:R-:W-:Y:S01]  /*1bd0*/  SHF.R.S32.HI R26, RZ, 0x1f, R59 ;  /* 0x0000001fff1a7819 */ /* 0x000fe2000001143b */
[----:B0-----:R-:W-:Y:S01]  /*1be0*/  USHF.R.S32.HI UR4, URZ, 0x1f, UR32 ;  /* 0x0000001fff047899 */ /* 0x001fe20008011420 */
[----:B------:R-:W-:-:S03]  /*1bf0*/  IMAD R31, R31, R52, RZ ;  /* 0x000000341f1f7224 */ /* 0x000fc600078e02ff */
[----:B------:R-:W-:Y:S01]  /*1c00*/  ULEA.HI UR4, UR4, UR32, URZ, 0x5 ;  /* 0x0000002004047291 */ /* 0x000fe2000f8f28ff */
[----:B------:R-:W-:-:S03]  /*1c10*/  IMAD R37, R37, R52, RZ ;  /* 0x0000003425257224 */ /* 0x000fc600078e02ff */
[----:B------:R-:W-:Y:S02]  /*1c20*/  USHF.R.S32.HI UR4, URZ, 0x5, UR4 ;  /* 0x00000005ff047899 */ /* 0x000fe40008011404 */
[----:B------:R-:W-:Y:S02]  /*1c30*/  UISETP.NE.U32.AND UP1, UPT, UR7, URZ, UPT ;  /* 0x000000ff0700728c */ /* 0x000fe4000bf25070 */
[----:B------:R-:W-:-:S04]  /*1c40*/  UISETP.LT.AND UP2, UPT, UR4, 0x1, UPT ;  /* 0x000000010400788c */ /* 0x000fc8000bf41270 */
[----:B------:R-:W-:Y:S02]  /*1c50*/  USEL UR4, UR4, 0x1, !UP2 ;  /* 0x0000000104047887 */ /* 0x000fe4000d000000 */
[----:B------:R-:W-:Y:S02]  /*1c60*/  UISETP.LT.OR UP2, UPT, UR32, 0x20, UP1 ;  /* 0x000000202000788c */ /* 0x000fe40008f41670 */
[----:B------:R-:W-:Y:S01]  /*1c70*/  UIADD3 UR7, UPT, UPT, UR4, -0x1, URZ ;  /* 0xffffffff04077890 */ /* 0x000fe2000fffe0ff */
[----:B------:R-:W-:Y:S01]  /*1c80*/  UMOV UR6, URZ ;  /* 0x000000ff00067c82 */ /* 0x000fe20008000000 */
[----:B------:R-:W-:Y:S02]  /*1c90*/  USHF.L.U32 UR15, UR15, 0x5, URZ ;  /* 0x000000050f0f7899 */ /* 0x000fe400080006ff */
[----:B------:R-:W-:Y:S01]  /*1ca0*/  UISETP.NE.U32.AND UP3, UPT, UR7, URZ, UPT ;  /* 0x000000ff0700728c */ /* 0x000fe2000bf65070 */
[----:B---3--:R-:W-:Y:S04]  /*1cb0*/  STS.U16 [R45+UR17+0x400], R28 ;  /* 0x0004001c2d007988 */ /* 0x008fe80008000411 */
[----:B--2---:R-:W-:Y:S04]  /*1cc0*/  STS.U16 [R45+UR17+0x800], R32 ;  /* 0x000800202d007988 */ /* 0x004fe80008000411 */
[----:B----4-:R0:W-:Y:S02]  /*1cd0*/  STS.U16 [R45+UR17+0xc00], R34 ;  /* 0x000c00222d007988 */ /* 0x0101e40008000411 */
[----:B0-----:R-:W-:-:S02]  /*1ce0*/  LEA R34, P0, R59, R36, 0x1 ;  /* 0x000000243b227211 */ /* 0x001fc400078008ff */
[----:B-----5:R-:W-:Y:S04]  /*1cf0*/  STS.U16 [R45+UR17], R54 ;  /* 0x000000362d007988 */ /* 0x020fe80008000411 */
[----:B------:R-:W-:Y:S04]  /*1d00*/  STS.U16 [R46+UR17+0x500], R27 ;  /* 0x0005001b2e007988 */ /* 0x000fe80008000411 */
[----:B------:R-:W-:Y:S04]  /*1d10*/  STS.U16 [R46+UR17+0x900], R29 ;  /* 0x0009001d2e007988 */ /* 0x000fe80008000411 */
[----:B------:R0:W-:Y:S04]  /*1d20*/  STS.U16 [R46+UR17+0xd00], R39 ;  /* 0x000d00272e007988 */ /* 0x0001e80008000411 */
[----:B------:R2:W-:Y:S04]  /*1d30*/  STS.U16 [R46+UR17+0x100], R43 ;  /* 0x0001002b2e007988 */ /* 0x0005e80008000411 */
[----:B------:R-:W-:Y:S01]  /*1d40*/  STS.U16 [R47+UR17+0x600], R30 ;  /* 0x0006001e2f007988 */ /* 0x000fe20008000411 */
[----:B0-----:R-:W-:-:S03]  /*1d50*/  IMAD R39, R52, 0x2, R59 ;  /* 0x0000000234277824 */ /* 0x001fc600078e023b */
[----:B------:R-:W-:Y:S04]  /*1d60*/  STS.U16 [R47+UR17+0xa00], R42 ;  /* 0x000a002a2f007988 */ /* 0x000fe80008000411 */
[----:B------:R-:W-:Y:S04]  /*1d70*/  STS.U16 [R47+UR17+0xe00], R38 ;  /* 0x000e00262f007988 */ /* 0x000fe80008000411 */
[----:B------:R-:W-:Y:S04]  /*1d80*/  STS.U16 [R47+UR17+0x200], R48 ;  /* 0x000200302f007988 */ /* 0x000fe80008000411 */
[----:B------:R0:W-:Y:S04]  /*1d90*/  STS.U16 [R50+UR17+0xb00], R35 ;  /* 0x000b002332007988 */ /* 0x0001e80008000411 */
[----:B------:R3:W-:Y:S04]  /*1da0*/  STS.U16 [R50+UR17+0x300], R49 ;  /* 0x0003003132007988 */ /* 0x0007e80008000411 */
[----:B------:R4:W-:Y:S04]  /*1db0*/  STS.U16 [R50+UR17+0x700], R41 ;  /* 0x0007002932007988 */ /* 0x0009e80008000411 */
[----:B------:R-:W-:Y:S04]  /*1dc0*/  STS.U16 [R50+UR17+0xf00], R55 ;  /* 0x000f003732007988 */ /* 0x000fe80008000411 */
[----:B------:R-:W-:Y:S04]  /*1dd0*/  STS.U16 [R45+UR17+0x2000], R58 ;  /* 0x0020003a2d007988 */ /* 0x000fe80008000411 */
[----:B------:R-:W-:Y:S01]  /*1de0*/  STS.U16 [R45+UR17+0x2200], R56 ;  /* 0x002200382d007988 */ /* 0x000fe20008000411 */
[----:B------:R-:W-:-:S03]  /*1df0*/  IMAD R27, R52, 0x2, R39 ;  /* 0x00000002341b7824 */ /* 0x000fc600078e0227 */
[----:B------:R5:W-:Y:S04]  /*1e00*/  STS.U16 [R46+UR17+0x2100], R53 ;  /* 0x002100352e007988 */ /* 0x000be80008000411 */
[----:B------:R4:W-:Y:S01]  /*1e10*/  STS.U16 [R46+UR17+0x2300], R57 ;  /* 0x002300392e007988 */ /* 0x0009e20008000411 */
[----:B-1----:R1:W-:Y:S06]  /*1e20*/  MEMBAR.ALL.CTA ;  /* 0x0000000000007992 */ /* 0x0023ec0000008000 */
[----:B-1----:R-:W1:Y:S01]  /*1e30*/  FENCE.VIEW.ASYNC.S ;  /* 0x00000000000073c6 */ /* 0x002e620000000000 */
[----:B--2---:R-:W-:Y:S01]  /*1e40*/  IMAD R43, R52, 0x4, R27 ;  /* 0x00000004342b7824 */ /* 0x004fe200078e021b */
[----:B0-----:R-:W-:-:S02]  /*1e50*/  LEA.HI.X R35, R59, R33, R26, 0x1, P0 ;  /* 0x000000213b237211 */ /* 0x001fc400000f0c1a */
[----:B------:R-:W-:Y:S01]  /*1e60*/  SHF.R.S32.HI R26, RZ, 0x1f, R27 ;  /* 0x0000001fff1a7819 */ /* 0x000fe2000001141b */
[C---:B---3--:R-:W-:Y:S01]  /*1e70*/  IMAD R49, R52.reuse, 0x2, R43 ;  /* 0x0000000234317824 */ /* 0x048fe200078e022b */
[----:B-1----:R-:W-:Y:S01]  /*1e80*/  BAR.SYNC.DEFER_BLOCKING 0x0 ;  /* 0x0000000000007b1d */ /* 0x002fe20000010000 */
[-C--:B------:R-:W-:Y:S02]  /*1e90*/  LEA R40, P0, R27, R36.reuse, 0x1 ;  /* 0x000000241b287211 */ /* 0x080fe400078008ff */
[----:B------:R-:W-:Y:S02]  /*1ea0*/  SHF.R.S32.HI R28, RZ, 0x1f, R39 ;  /* 0x0000001fff1c7819 */ /* 0x000fe40000011427 */
[----:B------:R-:W-:Y:S02]  /*1eb0*/  LEA R32, P1, R39, R36, 0x1 ;  /* 0x0000002427207211 */ /* 0x000fe400078208ff */
[-C--:B----4-:R-:W-:Y:S01]  /*1ec0*/  LEA.HI.X R41, R27, R33.reuse, R26, 0x1, P0 ;  /* 0x000000211b297211 */ /* 0x090fe200000f0c1a */
[----:B-----5:R-:W-:Y:S01]  /*1ed0*/  IMAD R53, R52, 0x2, R49 ;  /* 0x0000000234357824 */ /* 0x020fe200078e0231 */
[----:B------:R-:W-:-:S02]  /*1ee0*/  LEA.HI.X R39, R39, R33, R28, 0x1, P1 ;  /* 0x0000002127277211 */ /* 0x000fc400008f0c1c */
[----:B------:R-:W-:Y:S02]  /*1ef0*/  SHF.R.S32.HI R26, RZ, 0x1f, R49 ;  /* 0x0000001fff1a7819 */ /* 0x000fe40000011431 */
[-C--:B------:R-:W-:Y:S02]  /*1f00*/  LEA R48, P0, R49, R36.reuse, 0x1 ;  /* 0x0000002431307211 */ /* 0x080fe400078008ff */
[----:B------:R-:W-:Y:S02]  /*1f10*/  SHF.R.S32.HI R28, RZ, 0x1f, R43 ;  /* 0x0000001fff1c7819 */ /* 0x000fe4000001142b */
[----:B------:R-:W-:Y:S02]  /*1f20*/  LEA R42, P1, R43, R36, 0x1 ;  /* 0x000000242b2a7211 */ /* 0x000fe400078208ff */
[-C--:B------:R-:W-:Y:S01]  /*1f30*/  LEA.HI.X R49, R49, R33.reuse, R26, 0x1, P0 ;  /* 0x0000002131317211 */ /* 0x080fe200000f0c1a */
[----:B------:R-:W-:Y:S01]  /*1f40*/  IMAD R26, R15, R52, RZ ;  /* 0x000000340f1a7224 */ /* 0x000fe200078e02ff */
[----:B------:R-:W-:-:S02]  /*1f50*/  LEA.HI.X R43, R43, R33, R28, 0x1, P1 ;  /* 0x000000212b2b7211 */ /* 0x000fc400008f0c1c */
[----:B------:R-:W-:Y:S02]  /*1f60*/  SHF.R.S32.HI R28, RZ, 0x1f, R53 ;  /* 0x0000001fff1c7819 */ /* 0x000fe40000011435 */
[----:B------:R-:W-:Y:S01]  /*1f70*/  LEA R38, P1, R53, R36, 0x1 ;  /* 0x0000002435267211 */ /* 0x000fe200078208ff */
[C---:B------:R-:W-:Y:S02]  /*1f80*/  IMAD.SHL.U32 R27, R31.reuse, 0x2, RZ ;  /* 0x000000021f1b7824 */ /* 0x040fe400078e00ff */
[----:B------:R-:W-:Y:S01]  /*1f90*/  IMAD.HI R54, R31, 0x2, RZ ;  /* 0x000000021f367827 */ /* 0x000fe200078e02ff */
[----:B------:R-:W-:-:S03]  /*1fa0*/  LEA.HI.X R53, R53, R33, R28, 0x1, P1 ;  /* 0x0000002135357211 */ /* 0x000fc600008f0c1c */
[----:B------:R-:W-:Y:S02]  /*1fb0*/  IMAD.SHL.U32 R31, R26, 0x2, RZ ;  /* 0x000000021a1f7824 */ /* 0x000fe400078e00ff */
[----:B------:R-:W-:Y:S02]  /*1fc0*/  IMAD R28, R44, R52, RZ ;  /* 0x000000342c1c7224 */ /* 0x000fe400078e02ff */
[----:B------:R-:W-:Y:S01]  /*1fd0*/  IMAD.HI R58, R26, 0x2, RZ ;  /* 0x000000021a3a7827 */ /* 0x000fe200078e02ff */
[--C-:B------:R-:W-:Y:S02]  /*1fe0*/  IADD3 R30, P0, P1, R31, UR8, R36.reuse ;  /* 0x000000081f1e7c10 */ /* 0x100fe4000f91e024 */
[----:B------:R-:W-:Y:S01]  /*1ff0*/  IADD3 R26, P4, P5, R27, UR8, R36 ;  /* 0x000000081b1a7c10 */ /* 0x000fe2000fd9e024 */
[C---:B------:R-:W-:Y:S02]  /*2000*/  IMAD.SHL.U32 R29, R37.reuse, 0x2, RZ ;  /* 0x00000002251d7824 */ /* 0x040fe400078e00ff */
[----:B------:R-:W-:Y:S01]  /*2010*/  IMAD.HI R56, R37, 0x2, RZ ;  /* 0x0000000225387827 */ /* 0x000fe200078e02ff */
[----:B------:R-:W-:-:S03]  /*2020*/  IADD3.X R31, PT, PT, R58, UR9, R33, P0, P1 ;  /* 0x000000093a1f7c10 */ /* 0x000fc600087e2421 */
[----:B------:R-:W-:Y:S01]  /*2030*/  IMAD.SHL.U32 R37, R28, 0x2, RZ ;  /* 0x000000021c257824 */ /* 0x000fe200078e00ff */
[----:B------:R-:W-:Y:S01]  /*2040*/  IADD3.X R27, PT, PT, R54, UR9, R33, P4, P5 ;  /* 0x00000009361b7c10 */ /* 0x000fe2000a7ea421 */
[----:B------:R-:W-:Y:S01]  /*2050*/  IMAD.HI R60, R28, 0x2, RZ ;  /* 0x000000021c3c7827 */ /* 0x000fe200078e02ff */
[--C-:B------:R-:W-:Y:S02]  /*2060*/  IADD3 R28, P2, P3, R29, UR8, R36.reuse ;  /* 0x000000081d1c7c10 */ /* 0x100fe4000fb5e024 */
[----:B------:R-:W-:Y:S02]  /*2070*/  IADD3 R34, P0, PT, R34, UR8, RZ ;  /* 0x0000000822227c10 */ /* 0x000fe4000ff1e0ff */
[----:B------:R-:W-:Y:S02]  /*2080*/  IADD3 R36, P4, P5, R37, UR8, R36 ;  /* 0x0000000825247c10 */ /* 0x000fe4000fd9e024 */
[----:B------:R-:W-:Y:S02]  /*2090*/  IADD3 R32, P1, PT, R32, UR8, RZ ;  /* 0x0000000820207c10 */ /* 0x000fe4000ff3e0ff */
[----:B------:R-:W-:-:S02]  /*20a0*/  IADD3.X R35, PT, PT, R35, UR9, RZ, P0, !PT ;  /* 0x0000000923237c10 */ /* 0x000fc400087fe4ff */
[--C-:B------:R-:W-:Y:S02]  /*20b0*/  IADD3.X R29, PT, PT, R56, UR9, R33.reuse, P2, P3 ;  /* 0x00000009381d7c10 */ /* 0x100fe400097e6421 */
[----:B------:R-:W-:Y:S02]  /*20c0*/  IADD3.X R37, PT, PT, R60, UR9, R33, P4, P5 ;  /* 0x000000093c257c10 */ /* 0x000fe4000a7ea421 */
[----:B------:R-:W-:Y:S02]  /*20d0*/  IADD3 R38, P0, PT, R38, UR8, RZ ;  /* 0x0000000826267c10 */ /* 0x000fe4000ff1e0ff */
[----:B------:R-:W-:Y:S02]  /*20e0*/  IADD3 R40, P2, PT, R40, UR8, RZ ;  /* 0x0000000828287c10 */ /* 0x000fe4000ff5e0ff */
[----:B------:R-:W-:Y:S02]  /*20f0*/  IADD3 R42, P3, PT, R42, UR8, RZ ;  /* 0x000000082a2a7c10 */ /* 0x000fe4000ff7e0ff */
[----:B------:R-:W-:-:S02]  /*2100*/  IADD3 R48, P4, PT, R48, UR8, RZ ;  /* 0x0000000830307c10 */ /* 0x000fc4000ff9e0ff */
[----:B------:R-:W-:Y:S02]  /*2110*/  IADD3.X R33, PT, PT, R39, UR9, RZ, P1, !PT ;  /* 0x0000000927217c10 */ /* 0x000fe40008ffe4ff */
[----:B------:R-:W-:Y:S01]  /*2120*/  IADD3.X R39, PT, PT, R53, UR9, RZ, P0, !PT ;  /* 0x0000000935277c10 */ /* 0x000fe200087fe4ff */
[----:B------:R-:W-:Y:S01]  /*2130*/  IMAD.SHL.U32 R53, R52, 0x20, RZ ;  /* 0x0000002034357824 */ /* 0x000fe200078e00ff */
[----:B------:R-:W-:Y:S02]  /*2140*/  IADD3.X R41, PT, PT, R41, UR9, RZ, P2, !PT ;  /* 0x0000000929297c10 */ /* 0x000fe400097fe4ff */
[----:B------:R-:W-:Y:S02]  /*2150*/  IADD3.X R43, PT, PT, R43, UR9, RZ, P3, !PT ;  /* 0x000000092b2b7c10 */ /* 0x000fe40009ffe4ff */
[----:B------:R-:W-:Y:S01]  /*2160*/  IADD3.X R49, PT, PT, R49, UR9, RZ, P4, !PT ;  /* 0x0000000931317c10 */ /* 0x000fe2000a7fe4ff */
[----:B------:R-:W-:Y:S06]  /*2170*/  BRA.U UP2, `(.L_x_6) ;  /* 0x0000000102687547 */ /* 0x000fec000b800000 */
[----:B------:R-:W-:Y:S02]  /*2180*/  UIADD3 UR4, UPT, UPT, UR17, 0x2000, URZ ;  /* 0x0000200011047890 */ /* 0x000fe4000fffe0ff */
[----:B------:R-:W-:Y:S02]  /*2190*/  USHF.R.U32.HI UR8, URZ, 0x4, UR17 ;  /* 0x00000004ff087899 */ /* 0x000fe40008011611 */
[----:B------:R-:W-:Y:S02]  /*21a0*/  USHF.R.U32.HI UR4, URZ, 0x4, UR4 ;  /* 0x00000004ff047899 */ /* 0x000fe40008011604 */
[----:B------:R-:W-:Y:S02]  /*21b0*/  USGXT.U32 UR8, UR8, 0xe ;  /* 0x0000000e0808789a */ /* 0x000fe40008000000 */
[----:B------:R-:W-:Y:S01]  /*21c0*/  USGXT.U32 UR10, UR4, 0xe ;  /* 0x0000000e040a789a */ /* 0x000fe20008000000 */
[----:B------:R-:W-:Y:S01]  /*21d0*/  UMOV UR20, 0x80 ;  /* 0x0000008000147882 */ /* 0x000fe20000000000 */
[----:B------:R-:W-:Y:S01]  /*21e0*/  UMOV UR21, 0x40004040 ;  /* 0x4000404000157882 */ /* 0x000fe20000000000 */
[----:B------:R-:W-:Y:S01]  /*21f0*/  UMOV UR22, 0xfffffffe ;  /* 0xfffffffe00167882 */ /* 0x000fe20000000000 */
[----:B------:R-:W-:Y:S01]  /*2200*/  UMOV UR23, 0x7fffbfdf ;  /* 0x7fffbfdf00177882 */ /* 0x000fe20000000000 */
[----:B------:R-:W-:Y:S01]  /*2210*/  UMOV UR9, URZ ;  /* 0x000000ff00097c82 */ /* 0x000fe20008000000 */
[----:B------:R-:W-:Y:S01]  /*2220*/  UMOV UR11, URZ ;  /* 0x000000ff000b7c82 */ /* 0x000fe20008000000 */
[----:B------:R-:W-:-:S02]  /*2230*/  UIADD3.64 UR20, UPT, UPT, UR8, UR20, URZ ;  /* 0x0000001408147297 */ /* 0x000fc4000fffe0ff */
[----:B------:R-:W-:Y:S01]  /*2240*/  UIADD3.64 UR22, UPT, UPT, UR10, -UR22, URZ ;  /* 0x800000160a167297 */ /* 0x000fe2000fffe0ff */
[----:B------:R-:W-:Y:S01]  /*2250*/  UMOV UR24, 0x0 ;  /* 0x0000000000187882 */ /* 0x000fe20000000000 */
[----:B------:R-:W-:Y:S01]  /*2260*/  UMOV UR25, 0x4048010 ;  /* 0x0404801000197882 */ /* 0x000fe20000000000 */
[----:B------:R-:W-:Y:S01]  /*2270*/  UMOV UR4, UR18 ;  /* 0x0000001200047c82 */ /* 0x000fe20008000000 */
[----:B------:R-:W-:Y:S01]  /*2280*/  UMOV UR5, URZ ;  /* 0x000000ff00057c82 */ /* 0x000fe20008000000 */
[----:B------:R-:W-:Y:S01]  /*2290*/  UMOV UR9, 0x40004040 ;  /* 0x4000404000097882 */ /* 0x000fe20000000000 */
[----:B------:R-:W-:Y:S01]  /*22a0*/  UMOV UR11, 0x80004020 ;  /* 0x80004020000b7882 */ /* 0x000fe20000000000 */
[----:B------:R-:W-:Y:S01]  /*22b0*/  UMOV UR26, 0x0 ;  /* 0x00000000001a7882 */ /* 0x000fe20000000000 */
[----:B------:R-:W-:Y:S01]  /*22c0*/  UMOV UR27, 0x4048010 ;  /* 0x04048010001b7882 */ /* 0x000fe20000000000 */
[----:B------:R-:W-:Y:S01]  /*22d0*/  UMOV UR4, UR4 ;  /* 0x0000000400047c82 */ /* 0x000fe20008000000 */
[----:B------:R0:W-:Y:S01]  /*22e0*/  UTCHMMA gdesc[UR8], gdesc[UR10], tmem[UR13], tmem[UR24], idesc[UR25], !UPT ;  /* 0x00ff180a080075ea */ /* 0x0001e2000f80000d */
[----:B------:R0:W-:Y:S01]  /*22f0*/  UTCHMMA gdesc[UR20], gdesc[UR22], tmem[UR13], tmem[UR26], idesc[UR27], UPT ;  /* 0x00ff1a16140075ea */ /* 0x0001e2000b80000d */
[----:B------:R0:W-:Y:S01]  /*2300*/  UTCBAR [UR4], URZ ;  /* 0x000000ff040073e9 */ /* 0x0001e200080000ff */
[----:B------:R-:W-:Y:S01]  /*2310*/  NOP ;  /* 0x0000000000007918 */ /* 0x000fe20000000000 */
.L_x_6:
[----:B------:R-:W-:Y:S05]  /*2320*/  BRA.U !UP3, `(.L_x_7) ;  /* 0x000000090b9c7547 */ /* 0x000fea000b800000 */
[----:B0-----:R-:W-:Y:S02]  /*2330*/  UIADD3 UR4, UPT, UPT, UR17, 0x1000, URZ ;  /* 0x0000100011047890 */ /* 0x001fe4000fffe0ff */
        /* <DEDUP_REMOVED lines=11> */
[----:B------:R-:W-:-:S02]  /*23f0*/  UIADD3 UR19, UPT, UPT, UR12, -0x20, URZ ;  /* 0xffffffe00c137890 */ /* 0x000fc4000fffe0ff */
[----:B------:R-:W-:Y:S01]  /*2400*/  UIADD3.64 UR20, UPT, UPT, UR8, UR20, URZ ;  /* 0x0000001408147297 */ /* 0x000fe2000fffe0ff */
[----:B------:R-:W-:Y:S01]  /*2410*/  UMOV UR12, UR7 ;  /* 0x00000007000c7c82 */ /* 0x000fe20008000000 */
[----:B------:R-:W-:Y:S01]  /*2420*/  UIADD3.64 UR22, UPT, UPT, UR10, -UR22, URZ ;  /* 0x800000160a167297 */ /* 0x000fe2000fffe0ff */
[----:B------:R-:W-:Y:S01]  /*2430*/  UMOV UR5, 0x1 ;  /* 0x0000000100057882 */ /* 0x000fe20000000000 */
[----:B------:R-:W-:-:S10]  /*2440*/  UMOV UR4, URZ ;  /* 0x000000ff00047c82 */ /* 0x000fd40008000000 */
.L_x_10:
[----:B------:R-:W-:Y:S01]  /*2450*/  USHF.L.U32 UR6, UR6, 0x1f, URZ ;  /* 0x0000001f06067899 */ /* 0x000fe200080006ff */
[----:B0-----:R-:W-:Y:S01]  /*2460*/  LOP3.LUT R54, R13, 0x2, RZ, 0xfc, !PT ;  /* 0x000000020d367812 */ /* 0x001fe200078efcff */
[----:B------:R-:W-:Y:S01]  /*2470*/  IMAD.WIDE R8, R53, 0x2, R8 ;  /* 0x0000000235087825 */ /* 0x000fe200078e0208 */
[C---:B------:R-:W-:Y:S02]  /*2480*/  LOP3.LUT R52, R13.reuse, 0x8, RZ, 0xfc, !PT ;  /* 0x000000080d347812 */ /* 0x040fe400078efcff */
[----:B------:R-:W-:Y:S01]  /*2490*/  ISETP.GE.AND P0, PT, R54, UR19, PT ;  /* 0x0000001336007c0c */ /* 0x000fe2000bf06270 */
[----:B------:R-:W-:Y:S01]  /*24a0*/  IMAD.U32 R57, RZ, RZ, UR6 ;  /* 0x00000006ff397e24 */ /* 0x000fe2000f8e00ff */
[C---:B------:R-:W-:Y:S02]  /*24b0*/  LOP3.LUT R54, R13.reuse, 0xa, RZ, 0xfc, !PT ;  /* 0x0000000a0d367812 */ /* 0x040fe400078efcff */
[C---:B------:R-:W-:Y:S01]  /*24c0*/  LOP3.LUT R55, R13.reuse, 0x10, RZ, 0xfc, !PT ;  /* 0x000000100d377812 */ /* 0x040fe200078efcff */
[----:B------:R-:W0:Y:S01]  /*24d0*/  SYNCS.PHASECHK.TRANS64.TRYWAIT P6, [UR18], R57 ;  /* 0x00000039ff0075a7 */ /* 0x000e2200080c1112 */
[----:B------:R-:W-:-:S02]  /*24e0*/  LOP3.LUT R56, R13, 0x12, RZ, 0xfc, !PT ;  /* 0x000000120d387812 */ /* 0x000fc400078efcff */
[----:B------:R-:W-:Y:S02]  /*24f0*/  ISETP.GE.AND P1, PT, R52, UR19, PT ;  /* 0x0000001334007c0c */ /* 0x000fe4000bf26270 */
[----:B------:R-:W-:Y:S02]  /*2500*/  ISETP.GE.AND P2, PT, R54, UR19, PT ;  /* 0x0000001336007c0c */ /* 0x000fe4000bf46270 */
[----:B------:R-:W-:Y:S02]  /*2510*/  ISETP.GE.AND P3, PT, R55, UR19, PT ;  /* 0x0000001337007c0c */ /* 0x000fe4000bf66270 */
[----:B------:R-:W-:Y:S02]  /*2520*/  ISETP.GE.AND P4, PT, R56, UR19, PT ;  /* 0x0000001338007c0c */ /* 0x000fe4000bf86270 */
[C---:B------:R-:W-:Y:S02]  /*2530*/  ISETP.GE.AND P5, PT, R13.reuse, UR19, PT ;  /* 0x000000130d007c0c */ /* 0x040fe4000bfa6270 */
[----:B------:R-:W-:-:S02]  /*2540*/  LOP3.LUT R52, R13, 0x18, RZ, 0xfc, !PT ;  /* 0x000000180d347812 */ /* 0x000fc400078efcff */
[----:B------:R-:W-:Y:S01]  /*2550*/  PRMT R60, RZ, 0x7610, R60 ;  /* 0x00007610ff3c7816 */ /* 0x000fe2000000003c */
[----:B0-----:R-:W-:Y:S08]  /*2560*/  @!P6 BRA `(.L_x_8) ;  /* 0x00000010004ce947 */ /* 0x001ff00003800000 */
.L_x_16:
[----:B------:R-:W-:Y:S01]  /*2570*/  PRMT R62, RZ, 0x7610, R62 ;  /* 0x00007610ff3e7816 */ /* 0x000fe2000000003e */
[C---:B------:R-:W-:Y:S01]  /*2580*/  IMAD.WIDE R34, R53.reuse, 0x2, R34 ;  /* 0x0000000235227825 */ /* 0x040fe200078e0222 */
[----:B------:R-:W-:Y:S01]  /*2590*/  PRMT R64, RZ, 0x7610, R64 ;  /* 0x00007610ff407816 */ /* 0x000fe20000000040 */
[----:B------:R-:W2:Y:S02]  /*25a0*/  @!P5 LDG.E.U16 R60, desc[UR30][R8.64] ;  /* 0x0000001e083cd981 */ /* 0x000ea4000c1e1500 */
[----:B------:R-:W-:Y:S01]  /*25b0*/  IMAD.WIDE R42, R53, 0x2, R42 ;  /* 0x00000002352a7825 */ /* 0x000fe200078e022a */
[----:B------:R-:W-:Y:S01]  /*25c0*/  LOP3.LUT R54, R13, 0x4, RZ, 0xfc, !PT ;  /* 0x000000040d367812 */ /* 0x000fe200078efcff */
[----:B------:R-:W3:Y:S01]  /*25d0*/  @!P1 LDG.E.U16 R62, desc[UR30][R34.64] ;  /* 0x0000001e223e9981 */ /* 0x000ee2000c1e1500 */
[----:B------:R-:W-:Y:S01]  /*25e0*/  PRMT R69, RZ, 0x7610, R69 ;  /* 0x00007610ff457816 */ /* 0x000fe20000000045 */
[----:B------:R-:W-:Y:S01]  /*25f0*/  IMAD.U32 R55, RZ, RZ, UR15 ;  /* 0x0000000fff377e24 */ /* 0x000fe2000f8e00ff */
[----:B------:R-:W-:Y:S01]  /*2600*/  PRMT R67, RZ, 0x7610, R67 ;  /* 0x00007610ff437816 */ /* 0x000fe20000000043 */
[----:B------:R-:W4:Y:S01]  /*2610*/  @!P3 LDG.E.U16 R64, desc[UR30][R42.64] ;  /* 0x0000001e2a40b981 */ /* 0x000f22000c1e1500 */
[----:B------:R-:W-:Y:S01]  /*2620*/  IMAD.WIDE R48, R53, 0x2, R48 ;  /* 0x0000000235307825 */ /* 0x000fe200078e0230 */
[----:B------:R-:W-:-:S02]  /*2630*/  ISETP.GE.AND P5, PT, R52, UR19, PT ;  /* 0x0000001334007c0c */ /* 0x000fc4000bfa6270 */
[----:B------:R-:W-:Y:S01]  /*2640*/  LOP3.LUT R52, R13, 0x6, RZ, 0xfc, !PT ;  /* 0x000000060d347812 */ /* 0x000fe200078efcff */
[----:B------:R-:W-:Y:S01]  /*2650*/  IMAD.WIDE R18, R53, 0x2, R18 ;  /* 0x0000000235127825 */ /* 0x000fe200078e0212 */
[----:B------:R-:W-:Y:S01]  /*2660*/  ISETP.GE.AND P3, PT, R54, UR19, PT ;  /* 0x0000001336007c0c */ /* 0x000fe2000bf66270 */
[----:B------:R-:W5:Y:S01]  /*2670*/  @!P4 LDG.E.U16 R69, desc[UR30][R48.64] ;  /* 0x0000001e3045c981 */ /* 0x000f62000c1e1500 */
[----:B------:R-:W-:Y:S01]  /*2680*/  LOP3.LUT R54, R13, 0xc, RZ, 0xfc, !PT ;  /* 0x0000000c0d367812 */ /* 0x000fe200078efcff */
[C---:B------:R-:W-:Y:S01]  /*2690*/  IMAD.WIDE R16, R55.reuse, 0x2, R16 ;  /* 0x0000000237107825 */ /* 0x040fe200078e0210 */
[----:B------:R-:W-:Y:S01]  /*26a0*/  PRMT R65, RZ, 0x7610, R65 ;  /* 0x00007610ff417816 */ /* 0x000fe20000000041 */
[----:B------:R-:W5:Y:S01]  /*26b0*/  @!P0 LDG.E.U16 R67, desc[UR30][R18.64] ;  /* 0x0000001e12438981 */ /* 0x000f62000c1e1500 */
[----:B------:R-:W-:Y:S01]  /*26c0*/  PRMT R66, RZ, 0x7610, R66 ;  /* 0x00007610ff427816 */ /* 0x000fe20000000042 */
[----:B------:R-:W-:Y:S01]  /*26d0*/  IMAD.WIDE R6, R55, 0x2, R6 ;  /* 0x0000000237067825 */ /* 0x000fe200078e0206 */
[----:B------:R-:W-:-:S02]  /*26e0*/  LEA.HI R55, R14, 0xe, RZ, 0x1a ;  /* 0x0000000e0e377811 */ /* 0x000fc400078fd0ff */
[----:B------:R-:W-:Y:S01]  /*26f0*/  ISETP.GE.AND P4, PT, R52, UR19, PT ;  /* 0x0000001334007c0c */ /* 0x000fe2000bf86270 */
[----:B------:R-:W-:Y:S01]  /*2700*/  IMAD.WIDE R32, R53, 0x2, R32 ;  /* 0x0000000235207825 */ /* 0x000fe200078e0220 */
[----:B------:R-:W-:Y:S02]  /*2710*/  ISETP.GE.AND P0, PT, R54, UR19, PT ;  /* 0x0000001336007c0c */ /* 0x000fe4000bf06270 */
[----:B------:R-:W-:Y:S01]  /*2720*/  LOP3.LUT R52, R13, 0x14, RZ, 0xfc, !PT ;  /* 0x000000140d347812 */ /* 0x000fe200078efcff */
[----:B------:R-:W-:Y:S01]  /*2730*/  IMAD.WIDE R28, R53, 0x2, R28 ;  /* 0x00000002351c7825 */ /* 0x000fe200078e021c */
[----:B------:R-:W-:Y:S01]  /*2740*/  ISETP.GE.AND P1, PT, R55, UR19, PT ;  /* 0x0000001337007c0c */ /* 0x000fe2000bf26270 */
[----:B------:R-:W5:Y:S01]  /*2750*/  @!P2 LDG.E.U16 R65, desc[UR30][R32.64] ;  /* 0x0000001e2041a981 */ /* 0x000f62000c1e1500 */
[----:B------:R-:W-:Y:S01]  /*2760*/  PRMT R58, RZ, 0x7610, R58 ;  /* 0x00007610ff3a7816 */ /* 0x000fe2000000003a */
        /* <DEDUP_REMOVED lines=9> */
[----:B------:R-:W-:-:S02]  /*2800*/  PRMT R59, RZ, 0x7610, R59 ;  /* 0x00007610ff3b7816 */ /* 0x000fc4000000003b */
[----:B------:R-:W-:Y:S01]  /*2810*/  ISETP.GE.AND P3, PT, R52, UR19, PT ;  /* 0x0000001334007c0c */ /* 0x000fe2000bf66270 */
[----:B------:R-:W-:Y:S01]  /*2820*/  IMAD.WIDE R40, R53, 0x2, R40 ;  /* 0x0000000235287825 */ /* 0x000fe200078e0228 */
[----:B------:R-:W-:Y:S01]  /*2830*/  LEA.HI R52, R14, 0x1e, RZ, 0x1a ;  /* 0x0000001e0e347811 */ /* 0x000fe200078fd0ff */
[----:B------:R-:W5:Y:S03]  /*2840*/  @!P4 LDG.E.U16 R61, desc[UR30][R22.64] ;  /* 0x0000001e163dc981 */ /* 0x000f66000c1e1500 */
[----:B------:R-:W-:Y:S01]  /*2850*/  ISETP.GE.AND P4, PT, R52, UR19, PT ;  /* 0x0000001334007c0c */ /* 0x000fe2000bf86270 */
[----:B------:R-:W5:Y:S01]  /*2860*/  @!P0 LDG.E.U16 R56, desc[UR30][R40.64] ;  /* 0x0000001e28388981 */ /* 0x000f62000c1e1500 */
[----:B------:R-:W-:-:S03]  /*2870*/  ISETP.GE.AND P0, PT, R15, UR19, PT ;  /* 0x000000130f007c0c */ /* 0x000fc6000bf06270 */
[----:B------:R-:W5:Y:S01]  /*2880*/  @!P1 LDG.E.U16 R59, desc[UR30][R24.64] ;  /* 0x0000001e183b9981 */ /* 0x000f62000c1e1500 */
[----:B------:R-:W-:Y:S01]  /*2890*/  ISETP.GE.AND P1, PT, R44, UR19, PT ;  /* 0x000000132c007c0c */ /* 0x000fe2000bf26270 */
[----:B------:R-:W-:Y:S01]  /*28a0*/  IMAD.U32 R57, RZ, RZ, UR15 ;  /* 0x0000000fff397e24 */ /* 0x000fe2000f8e00ff */
[----:B------:R-:W-:Y:S01]  /*28b0*/  PRMT R54, RZ, 0x7610, R54 ;  /* 0x00007610ff367816 */ /* 0x000fe20000000036 */
[----:B------:R-:W-:Y:S01]  /*28c0*/  IMAD.WIDE R2, R53, 0x2, R2 ;  /* 0x0000000235027825 */ /* 0x000fe200078e0202 */
[----:B------:R-:W-:Y:S02]  /*28d0*/  PRMT R63, RZ, 0x7610, R63 ;  /* 0x00007610ff3f7816 */ /* 0x000fe4000000003f */
[----:B------:R-:W-:Y:S01]  /*28e0*/  PRMT R52, RZ, 0x7610, R52 ;  /* 0x00007610ff347816 */ /* 0x000fe20000000034 */
[----:B------:R-:W-:Y:S01]  /*28f0*/  IMAD.WIDE R10, R57, 0x2, R10 ;  /* 0x00000002390a7825 */ /* 0x000fe200078e020a */
[----:B------:R-:W-:-:S03]  /*2900*/  PRMT R55, RZ, 0x7610, R55 ;  /* 0x00007610ff377816 */ /* 0x000fc60000000037 */
[----:B------:R-:W-:Y:S01]  /*2910*/  IMAD.WIDE R4, R57, 0x2, R4 ;  /* 0x0000000239047825 */ /* 0x000fe200078e0204 */
[----:B------:R-:W-:Y:S02]  /*2920*/  PRMT R57, RZ, 0x7610, R57 ;  /* 0x00007610ff397816 */ /* 0x000fe40000000039 */
[----:B------:R-:W5:Y:S01]  /*2930*/  @!P4 LDG.E.U16 R55, desc[UR30][R2.64] ;  /* 0x0000001e0237c981 */ /* 0x000f62000c1e1500 */
[----:B------:R-:W-:-:S04]  /*2940*/  IMAD.WIDE R38, R53, 0x2, R38 ;  /* 0x0000000235267825 */ /* 0x000fc800078e0226 */
[C---:B------:R-:W-:Y:S01]  /*2950*/  IMAD.WIDE R36, R53.reuse, 0x2, R36 ;  /* 0x0000000235247825 */ /* 0x040fe200078e0224 */
[----:B------:R-:W5:Y:S03]  /*2960*/  @!P2 LDG.E.U16 R54, desc[UR30][R38.64] ;  /* 0x0000001e2636a981 */ /* 0x000f66000c1e1500 */
[C---:B------:R-:W-:Y:S01]  /*2970*/  IMAD.WIDE R30, R53.reuse, 0x2, R30 ;  /* 0x00000002351e7825 */ /* 0x040fe200078e021e */
[----:B------:R-:W5:Y:S03]  /*2980*/  @!P1 LDG.E.U16 R52, desc[UR30][R36.64] ;  /* 0x0000001e24349981 */ /* 0x000f66000c1e1500 */
[----:B------:R-:W-:Y:S01]  /*2990*/  IMAD.WIDE R26, R53, 0x2, R26 ;  /* 0x00000002351a7825 */ /* 0x000fe200078e021a */
[----:B------:R-:W5:Y:S04]  /*29a0*/  @!P0 LDG.E.U16 R63, desc[UR30][R30.64] ;  /* 0x0000001e1e3f8981 */ /* 0x000f68000c1e1500 */
[----:B------:R-:W5:Y:S01]  /*29b0*/  @!P3 LDG.E.U16 R57, desc[UR30][R26.64] ;  /* 0x0000001e1a39b981 */ /* 0x000f62000c1e1500 */
[----:B------:R-:W-:Y:S01]  /*29c0*/  BAR.SYNC.DEFER_BLOCKING 0x0 ;  /* 0x0000000000007b1d */ /* 0x000fe20000010000 */
[----:B------:R-:W-:-:S02]  /*29d0*/  ISETP.GE.AND P0, PT, R51, UR19, PT ;  /* 0x0000001333007c0c */ /* 0x000fc4000bf06270 */
[----:B------:R-:W-:-:S11]  /*29e0*/  PRMT R68, RZ, 0x7610, R68 ;  /* 0x00007610ff447816 */ /* 0x000fd60000000044 */
[----:B------:R-:W5:Y:S04]  /*29f0*/  @!P0 LDG.E.U16 R68, desc[UR30][R4.64] ;  /* 0x0000001e04448981 */ /* 0x000f68000c1e1500 */
[----:B--2---:R0:W-:Y:S04]  /*2a00*/  STS.U16 [R45+UR17+0x1000], R60 ;  /* 0x0010003c2d007988 */ /* 0x0041e80008000411 */
[----:B---3--:R1:W-:Y:S04]  /*2a10*/  STS.U16 [R45+UR17+0x1400], R62 ;  /* 0x0014003e2d007988 */ /* 0x0083e80008000411 */
[----:B----4-:R2:W-:Y:S01]  /*2a20*/  STS.U16 [R45+UR17+0x1800], R64 ;  /* 0x001800402d007988 */ /* 0x0105e20008000411 */
[----:B0-----:R-:W-:-:S02]  /*2a30*/  PRMT R60, RZ, 0x7610, R60 ;  /* 0x00007610ff3c7816 */ /* 0x001fc4000000003c */
[----:B-1----:R-:W-:-:S04]  /*2a40*/  PRMT R62, RZ, 0x7610, R62 ;  /* 0x00007610ff3e7816 */ /* 0x002fc8000000003e */
[----:B------:R-:W3:Y:S01]  /*2a50*/  @!P0 LDG.E.U16 R60, desc[UR30][R6.64] ;  /* 0x0000001e063c8981 */ /* 0x000ee2000c1e1500 */
[----:B--2---:R-:W-:-:S03]  /*2a60*/  PRMT R64, RZ, 0x7610, R64 ;  /* 0x00007610ff407816 */ /* 0x004fc60000000040 */
[----:B------:R-:W2:Y:S04]  /*2a70*/  @!P0 LDG.E.U16 R62, desc[UR30][R10.64] ;  /* 0x0000001e0a3e8981 */ /* 0x000ea8000c1e1500 */
[----:B------:R-:W4:Y:S04]  /*2a80*/  @!P0 LDG.E.U16 R64, desc[UR30][R16.64] ;  /* 0x0000001e10408981 */ /* 0x000f28000c1e1500 */
[----:B-----5:R0:W-:Y:S04]  /*2a90*/  STS.U16 [R45+UR17+0x1c00], R66 ;  /* 0x001c00422d007988 */ /* 0x0201e80008000411 */
[----:B------:R0:W-:Y:S04]  /*2aa0*/  STS.U16 [R46+UR17+0x1100], R67 ;  /* 0x001100432e007988 */ /* 0x0001e80008000411 */
        /* <DEDUP_REMOVED lines=11> */
[----:B------:R0:W-:Y:S01]  /*2b60*/  STS.U16 [R45+UR17+0x2400], R68 ;  /* 0x002400442d007988 */ /* 0x0001e20008000411 */
[----:B------:R-:W-:-:S04]  /*2b70*/  ULEA UR18, UR5, UR17, 0x3 ;  /* 0x0000001105127291 */ /* 0x000fc8000f8e18ff */
[----:B------:R-:W-:Y:S01]  /*2b80*/  UIADD3 UR18, UPT, UPT, UR18, 0x2800, URZ ;  /* 0x0000280012127890 */ /* 0x000fe2000fffe0ff */
[----:B--2---:R0:W-:Y:S04]  /*2b90*/  STS.U16 [R45+UR17+0x2600], R62 ;  /* 0x0026003e2d007988 */ /* 0x0041e80008000411 */
[----:B---3--:R0:W-:Y:S04]  /*2ba0*/  STS.U16 [R46+UR17+0x2500], R60 ;  /* 0x0025003c2e007988 */ /* 0x0081e80008000411 */
[----:B----4-:R0:W-:Y:S01]  /*2bb0*/  STS.U16 [R46+UR17+0x2700], R64 ;  /* 0x002700402e007988 */ /* 0x0101e20008000411 */
[----:B------:R1:W-:Y:S06]  /*2bc0*/  MEMBAR.ALL.CTA ;  /* 0x0000000000007992 */ /* 0x0003ec0000008000 */
[----:B-1----:R-:W1:Y:S02]  /*2bd0*/  FENCE.VIEW.ASYNC.S ;  /* 0x00000000000073c6 */ /* 0x002e640000000000 */
[----:B-1----:R-:W-:Y:S06]  /*2be0*/  BAR.SYNC.DEFER_BLOCKING 0x0 ;  /* 0x0000000000007b1d */ /* 0x002fec0000010000 */
[----:B------:R-:W-:Y:S05]  /*2bf0*/  BRA.U UP1, `(.L_x_9) ;  /* 0x00000001013c7547 */ /* 0x000fea000b800000 */
[----:B------:R-:W-:Y:S01]  /*2c00*/  UMOV UR24, UR8 ;  /* 0x0000000800187c82 */ /* 0x000fe20008000000 */
[----:B------:R-:W-:Y:S01]  /*2c10*/  UMOV UR25, 0x40004040 ;  /* 0x4000404000197882 */ /* 0x000fe20000000000 */
[----:B------:R-:W-:Y:S01]  /*2c20*/  UMOV UR26, UR10 ;  /* 0x0000000a001a7c82 */ /* 0x000fe20008000000 */
[----:B------:R-:W-:Y:S01]  /*2c30*/  UMOV UR27, 0x80004020 ;  /* 0x80004020001b7882 */ /* 0x000fe20000000000 */
[----:B------:R-:W-:Y:S01]  /*2c40*/  UMOV UR28, 0x0 ;  /* 0x00000000001c7882 */ /* 0x000fe20000000000 */
[----:B------:R-:W-:Y:S01]  /*2c50*/  UMOV UR29, 0x4048010 ;  /* 0x04048010001d7882 */ /* 0x000fe20000000000 */
[----:B------:R-:W-:Y:S01]  /*2c60*/  UMOV UR6, UR18 ;  /* 0x0000001200067c82 */ /* 0x000fe20008000000 */
[----:B------:R-:W-:Y:S01]  /*2c70*/  UMOV UR7, URZ ;  /* 0x000000ff00077c82 */ /* 0x000fe20008000000 */
[----:B------:R-:W-:Y:S01]  /*2c80*/  UMOV UR34, 0x0 ;  /* 0x0000000000227882 */ /* 0x000fe20000000000 */
[----:B------:R-:W-:Y:S01]  /*2c90*/  UMOV UR35, 0x4048010 ;  /* 0x0404801000237882 */ /* 0x000fe20000000000 */
[----:B------:R1:W-:Y:S01]  /*2ca0*/  UTCHMMA gdesc[UR24], gdesc[UR26], tmem[UR13], tmem[UR28], idesc[UR29], UPT ;  /* 0x00ff1c1a180075ea */ /* 0x0003e2000b80000d */
[----:B------:R-:W-:Y:S01]  /*2cb0*/  UMOV UR6, UR6 ;  /* 0x0000000600067c82 */ /* 0x000fe20008000000 */
[----:B------:R1:W-:Y:S01]  /*2cc0*/  UTCHMMA gdesc[UR20], gdesc[UR22], tmem[UR13], tmem[UR34], idesc[UR35], UPT ;  /* 0x00ff2216140075ea */ /* 0x0003e2000b80000d */
[----:B------:R1:W-:Y:S01]  /*2cd0*/  UTCBAR [UR6], URZ ;  /* 0x000000ff060073e9 */ /* 0x0003e200080000ff */
[----:B------:R-:W-:-:S02]  /*2ce0*/  NOP ;  /* 0x0000000000007918 */ /* 0x000fc40000000000 */
.L_x_9:
[----:B------:R-:W-:Y:S02]  /*2cf0*/  UIADD3 UR5, UPT, UPT, UR5, 0x1, URZ ;  /* 0x0000000105057890 */ /* 0x000fe4000fffe0ff */
[----:B------:R-:W-:Y:S02]  /*2d00*/  UIADD3 UR12, UPT, UPT, UR12, -0x1, URZ ;  /* 0xffffffff0c0c7890 */ /* 0x000fe4000fffe0ff */
[----:B------:R-:W-:Y:S02]  /*2d10*/  UISETP.GT.AND UP2, UPT, UR5, 0x1, UPT ;  /* 0x000000010500788c */ /* 0x000fe4000bf44270 */
[----:B------:R-:W-:Y:S02]  /*2d20*/  UIADD3 UR19, UPT, UPT, UR19, -0x20, URZ ;  /* 0xffffffe013137890 */ /* 0x000fe4000fffe0ff */
[----:B-1----:R-:W-:Y:S02]  /*2d30*/  USEL UR6, URZ, 0x1, !UP2 ;  /* 0x00000001ff067887 */ /* 0x002fe4000d000000 */
[----:B------:R-:W-:-:S02]  /*2d40*/  USEL UR5, UR5, URZ, !UP2 ;  /* 0x000000ff05057287 */ /* 0x000fc4000d000000 */
[----:B------:R-:W-:Y:S02]  /*2d50*/  UISETP.NE.U32.AND UP2, UPT, UR12, URZ, UPT ;  /* 0x000000ff0c00728c */ /* 0x000fe4000bf45070 */
[----:B------:R-:W-:-:S03]  /*2d60*/  ULOP3.LUT UR7, UR4, UR6, URZ, 0x3c, !UPT ;  /* 0x0000000604077292 */ /* 0x000fc6000f8e3cff */
[----:B------:R-:W-:-:S04]  /*2d70*/  UMOV UR6, UR4 ;  /* 0x0000000400067c82 */ /* 0x000fc80008000000 */
[----:B------:R-:W-:Y:S01]  /*2d80*/  UMOV UR4, UR7 ;  /* 0x0000000700047c82 */ /* 0x000fe20008000000 */
[----:B------:R-:W-:Y:S05]  /*2d90*/  BRA.U UP2, `(.L_x_10) ;  /* 0xfffffff502ac7547 */ /* 0x000fea000b83ffff */
.L_x_7:
[----:B------:R-:W-:-:S09]  /*2da0*/  UISETP.GE.AND UP1, UPT, UR32, 0x20, UPT ;  /* 0x000000202000788c */ /* 0x000fd2000bf26270 */
[----:B------:R-:W-:Y:S05]  /*2db0*/  BRA.U !UP1, `(.L_x_11) ;  /* 0x0000000109107547 */ /* 0x000fea000b800000 */
[----:B------:R-:W-:-:S06]  /*2dc0*/  USHF.L.U32 UR6, UR6, 0x1f, URZ ;  /* 0x0000001f06067899 */ /* 0x000fcc00080006ff */
[----:B------:R-:W-:-:S04]  /*2dd0*/  IMAD.U32 R2, RZ, RZ, UR6 ;  /* 0x00000006ff027e24 */ /* 0x000fc8000f8e00ff */
[----:B------:R-:W1:Y:S02]  /*2de0*/  SYNCS.PHASECHK.TRANS64.TRYWAIT P0, [UR18], R2 ;  /* 0x00000002ff0075a7 */ /* 0x000e640008001112 */
[----:B-1----:R-:W-:Y:S05]  /*2df0*/  @!P0 BRA `(.L_x_12) ;  /* 0x0000000800348947 */ /* 0x002fea0003800000 */
.L_x_11:
[----:B------:R-:W-:Y:S01]  /*2e00*/  BAR.SYNC.DEFER_BLOCKING 0x0 ;  /* 0x0000000000007b1d */ /* 0x000fe20000010000 */
[C---:B------:R-:W-:Y:S01]  /*2e10*/  LOP3.LUT P0, RZ, R14.reuse, 0x7f, RZ, 0xc0, !PT ;  /* 0x0000007f0eff7812 */ /* 0x040fe2000780c0ff */
[C---:B------:R-:W-:Y:S01]  /*2e20*/  IMAD.SHL.U32 R2, R14.reuse, 0x20, RZ ;  /* 0x000000200e027824 */ /* 0x040fe200078e00ff */
[--C-:B------:R-:W-:Y:S01]  /*2e30*/  SHF.R.S32.HI R17, RZ, 0x5, R14.reuse ;  /* 0x00000005ff117819 */ /* 0x100fe2000001140e */
[C---:B------:R-:W-:Y:S01]  /*2e40*/  IMAD.SHL.U32 R3, R14.reuse, 0x10, RZ ;  /* 0x000000100e037824 */ /* 0x040fe200078e00ff */
[----:B------:R-:W-:Y:S01]  /*2e50*/  SHF.R.S32.HI R18, RZ, 0x2, R14 ;  /* 0x00000002ff127819 */ /* 0x000fe2000001140e */
[----:B------:R-:W-:Y:S01]  /*2e60*/  IMAD.SHL.U32 R16, R14, 0x4, RZ ;  /* 0x000000040e107824 */ /* 0x000fe200078e00ff */
[----:B------:R-:W-:Y:S01]  /*2e70*/  LOP3.LUT R2, R2, 0x300, RZ, 0xc0, !PT ;  /* 0x0000030002027812 */ /* 0x000fe200078ec0ff */
[----:B0-----:R-:W0:Y:S03]  /*2e80*/  LDCU UR4, c[0x0][0x3b4] ;  /* 0x00007680ff0477ac */ /* 0x001e260008000800 */
[----:B------:R-:W-:Y:S01]  /*2e90*/  LOP3.LUT R15, R2, 0x70, R3, 0xf8, !PT ;  /* 0x00000070020f7812 */ /* 0x000fe200078ef803 */
[----:B------:R-:W1:Y:S01]  /*2ea0*/  LDCU.128 UR8, c[0x0][0x390] ;  /* 0x00007200ff0877ac */ /* 0x000e620008000c00 */
[----:B------:R-:W-:-:S02]  /*2eb0*/  LOP3.LUT R3, R3, 0x30, RZ, 0xc0, !PT ;  /* 0x0000003003037812 */ /* 0x000fc400078ec0ff */
[----:B------:R-:W-:Y:S01]  /*2ec0*/  SGXT R2, R17, 0x1 ;  /* 0x000000011102781a */ /* 0x000fe20000000200 */
[----:B------:R-:W-:Y:S01]  /*2ed0*/  USHF.L.U32 UR16, UR16, 0x4, URZ ;  /* 0x0000000410107899 */ /* 0x000fe200080006ff */
[C---:B------:R-:W-:Y:S01]  /*2ee0*/  LOP3.LUT R17, R14.reuse, 0x40, RZ, 0xc0, !PT ;  /* 0x000000400e117812 */ /* 0x040fe200078ec0ff */
[----:B------:R-:W-:Y:S01]  /*2ef0*/  IMAD.SHL.U32 R14, R14, 0x40, RZ ;  /* 0x000000400e0e7824 */ /* 0x000fe200078e00ff */
[----:B------:R-:W-:Y:S01]  /*2f00*/  LOP3.LUT R16, R3, 0x1c0, R16, 0xf8, !PT ;  /* 0x000001c003107812 */ /* 0x000fe200078ef810 */
[----:B------:R-:W-:Y:S01]  /*2f10*/  ULOP3.LUT UR16, UR16, 0x30, URZ, 0xc0, !UPT ;  /* 0x0000003010107892 */ /* 0x000fe2000f8ec0ff */
[----:B------:R-:W-:Y:S02]  /*2f20*/  LOP3.LUT R2, R15, 0x1040, R2, 0x78, !PT ;  /* 0x000010400f027812 */ /* 0x000fe400078e7802 */
[----:B------:R-:W-:Y:S01]  /*2f30*/  SGXT R15, R18, 0x1 ;  /* 0x00000001120f781a */ /* 0x000fe20000000200 */
[----:B------:R-:W2:Y:S02]  /*2f40*/  @!P0 SYNCS.CCTL.IV [UR17+0x2800] ;  /* 0x00280000ff0089b1 */ /* 0x000ea40008000011 */
[----:B--2---:R-:W-:Y:S01]  /*2f50*/  BAR.SYNC.DEFER_BLOCKING 0x0 ;  /* 0x0000000000007b1d */ /* 0x004fe20000010000 */
[----:B------:R-:W-:-:S02]  /*2f60*/  LEA R3, R17, UR17, 0x1 ;  /* 0x0000001111037c11 */ /* 0x000fc4000f8e08ff */
[----:B------:R-:W-:Y:S02]  /*2f70*/  LOP3.LUT R15, R16, 0x1040, R15, 0x78, !PT ;  /* 0x00001040100f7812 */ /* 0x000fe400078e780f */
[----:B------:R-:W-:Y:S01]  /*2f80*/  LOP3.LUT R14, R14, 0x200, RZ, 0xc0, !PT ;  /* 0x000002000e0e7812 */ /* 0x000fe200078ec0ff */
[----:B------:R-:W-:Y:S01]  /*2f90*/  IMAD.IADD R3, R2, 0x1, R3 ;  /* 0x0000000102037824 */ /* 0x000fe200078e0203 */
[----:B------:R-:W-:Y:S01]  /*2fa0*/  LOP3.LUT R20, R0, UR16, R13, 0xfe, !PT ;  /* 0x0000001000147c12 */ /* 0x000fe2000f8efe0d */
[----:B------:R-:W-:Y:S01]  /*2fb0*/  LDTM.16dp32bit_t0_t15.x8 R4, tmem[UR14] ;  /* 0x0000000e000479ee */ /* 0x000fe20008980000 */
[----:B------:R-:W2:Y:S01]  /*2fc0*/  LDTM.16dp32bit_t16_t31.x8 R4, tmem[UR14+0x8] ;  /* 0x0000080e000479ee */ /* 0x000ea200089a0000 */
[----:B0-----:R-:W-:-:S05]  /*2fd0*/  IMAD R2, R12, UR4, RZ ;  /* 0x000000040c027c24 */ /* 0x001fca000f8e02ff */
[----:B-1----:R-:W-:Y:S01]  /*2fe0*/  LEA R21, P3, R2, UR8, 0x1 ;  /* 0x0000000802157c11 */ /* 0x002fe2000f8608ff */
[----:B------:R-:W0:Y:S01]  /*2ff0*/  @!P0 SYNCS.CCTL.IV [UR17+0x2808] ;  /* 0x00280800ff0089b1 */ /* 0x000e220008000011 */
[----:B------:R-:W-:Y:S01]  /*3000*/  NOP ;  /* 0x0000000000007918 */ /* 0x000fe20000000000 */
[----:B------:R-:W-:-:S04]  /*3010*/  ISETP.GE.AND P0, PT, R12, UR10, PT ;  /* 0x0000000a0c007c0c */ /* 0x000fc8000bf06270 */
[----:B------:R-:W-:Y:S02]  /*3020*/  ISETP.LT.AND P2, PT, R20, UR11, !P0 ;  /* 0x0000000b14007c0c */ /* 0x000fe4000c741270 */
[----:B--2---:R-:W-:Y:S02]  /*3030*/  F2FP.F16.F32.PACK_AB R16, R6, R4 ;  /* 0x000000040610723e */ /* 0x004fe400000000ff */
[----:B------:R-:W-:Y:S02]  /*3040*/  F2FP.F16.F32.PACK_AB R17, R7, R5 ;  /* 0x000000050711723e */ /* 0x000fe400000000ff */
[----:B------:R-:W-:Y:S02]  /*3050*/  F2FP.F16.F32.PACK_AB R18, R10, R8 ;  /* 0x000000080a12723e */ /* 0x000fe400000000ff */
[----:B------:R-:W-:Y:S02]  /*3060*/  F2FP.F16.F32.PACK_AB R19, R11, R9 ;  /* 0x000000090b13723e */ /* 0x000fe400000000ff */
[----:B------:R-:W-:-:S02]  /*3070*/  IADD3 R4, PT, PT, R15, UR17, R14 ;  /* 0x000000110f047c10 */ /* 0x000fc4000fffe00e */
[----:B------:R-:W1:Y:S01]  /*3080*/  LDC R15, c[0x0][0x3b8] ;  /* 0x0000ee00ff0f7b82 */ /* 0x000e620000000800 */
[----:B0-----:R0:W-:Y:S01]  /*3090*/  STSM.16.M88.4 [R3], R16 ;  /* 0x0000001003007844 */ /* 0x0011e20000000200 */
[C---:B------:R-:W-:Y:S02]  /*30a0*/  LOP3.LUT R8, R20.reuse, 0x2, RZ, 0xfc, !PT ;  /* 0x0000000214087812 */ /* 0x040fe400078efcff */
[----:B------:R-:W-:-:S04]  /*30b0*/  LOP3.LUT R10, R20, 0x6, RZ, 0xfc, !PT ;  /* 0x00000006140a7812 */ /* 0x000fc800078efcff */
[----:B------:R-:W-:Y:S01]  /*30c0*/  BAR.SYNC.DEFER_BLOCKING 0x0 ;  /* 0x0000000000007b1d */ /* 0x000fe20000010000 */
[----:B------:R-:W-:Y:S02]  /*30d0*/  ISETP.LT.AND P1, PT, R8, UR11, !P0 ;  /* 0x0000000b08007c0c */ /* 0x000fe4000c721270 */
[----:B------:R-:W-:Y:S02]  /*30e0*/  LOP3.LUT R8, R20, 0x8, RZ, 0xfc, !PT ;  /* 0x0000000814087812 */ /* 0x000fe400078efcff */
[----:B------:R-:W-:Y:S02]  /*30f0*/  ISETP.LT.AND P4, PT, R10, UR11, !P0 ;  /* 0x0000000b0a007c0c */ /* 0x000fe4000c781270 */
[C---:B------:R-:W-:Y:S02]  /*3100*/  LOP3.LUT R10, R20.reuse, 0xa, RZ, 0xfc, !PT ;  /* 0x0000000a140a7812 */ /* 0x040fe400078efcff */
[----:B0-----:R-:W-:Y:S02]  /*3110*/  LOP3.LUT R3, R20, 0x4, RZ, 0xfc, !PT ;  /* 0x0000000414037812 */ /* 0x001fe400078efcff */
[----:B------:R-:W-:-:S02]  /*3120*/  LEA.HI.X.SX32 R19, R2, UR9, 0x1, P3 ;  /* 0x0000000902137c11 */ /* 0x000fc400098f0eff */
[----:B------:R-:W-:Y:S02]  /*3130*/  ISETP.LT.AND P5, PT, R3, UR11, !P0 ;  /* 0x0000000b03007c0c */ /* 0x000fe4000c7a1270 */
[C---:B------:R-:W-:Y:S01]  /*3140*/  LOP3.LUT R18, R20.reuse, 0xc, RZ, 0xfc, !PT ;  /* 0x0000000c14127812 */ /* 0x040fe200078efcff */
[C---:B-1----:R-:W-:Y:S01]  /*3150*/  IMAD R0, R20.reuse, R15, RZ ;  /* 0x0000000f14007224 */ /* 0x042fe200078e02ff */
[----:B------:R-:W-:-:S03]  /*3160*/  LOP3.LUT R20, R20, 0xe, RZ, 0xfc, !PT ;  /* 0x0000000e14147812 */ /* 0x000fc600078efcff */
[----:B------:R-:W-:Y:S01]  /*3170*/  IMAD R9, R15, 0x2, R0 ;  /* 0x000000020f097824 */ /* 0x000fe200078e0200 */
[----:B------:R-:W0:Y:S01]  /*3180*/  LDSM.16.M88.4 R4, [R4] ;  /* 0x000000000404783b */ /* 0x000e220000000200 */
[----:B------:R-:W-:-:S04]  /*3190*/  LEA R2, P3, R0, R21, 0x1 ;  /* 0x0000001500027211 */ /* 0x000fc800078608ff */
[----:B------:R-:W-:Y:S01]  /*31a0*/  LEA.HI.X.SX32 R3, R0, R19, 0x1, P3 ;  /* 0x0000001300037211 */ /* 0x000fe200018f0eff */
[----:B------:R-:W-:Y:S01]  /*31b0*/  IMAD R0, R15, 0x2, R9 ;  /* 0x000000020f007824 */ /* 0x000fe200078e0209 */
[----:B------:R-:W-:Y:S02]  /*31c0*/  ISETP.LT.AND P3, PT, R8, UR11, !P0 ;  /* 0x0000000b08007c0c */ /* 0x000fe4000c761270 */
[----:B------:R-:W-:Y:S01]  /*31d0*/  LEA R8, P6, R9, R21, 0x1 ;  /* 0x0000001509087211 */ /* 0x000fe200078c08ff */
[----:B------:R-:W-:-:S03]  /*31e0*/  IMAD R13, R15, 0x2, R0 ;  /* 0x000000020f0d7824 */ /* 0x000fc600078e0200 */
[----:B------:R-:W-:Y:S01]  /*31f0*/  LEA.HI.X.SX32 R9, R9, R19, 0x1, P6 ;  /* 0x0000001309097211 */ /* 0x000fe200030f0eff */
[----:B------:R-:W-:Y:S01]  /*3200*/  IMAD R14, R15, 0x2, R13 ;  /* 0x000000020f0e7824 */ /* 0x000fe200078e020d */
[----:B0-----:R0:W-:Y:S01]  /*3210*/  @P2 STG.E.U16 desc[UR30][R2.64], R4 ;  /* 0x0000000402002986 */ /* 0x0011e2000c10151e */
[----:B------:R-:W-:Y:S02]  /*3220*/  ISETP.LT.AND P2, PT, R10, UR11, !P0 ;  /* 0x0000000b0a007c0c */ /* 0x000fe4000c741270 */
[----:B------:R-:W-:-:S04]  /*3230*/  LEA R10, P6, R0, R21, 0x1 ;  /* 0x00000015000a7211 */ /* 0x000fc800078c08ff */
[----:B------:R-:W-:Y:S01]  /*3240*/  LEA.HI.X.SX32 R11, R0, R19, 0x1, P6 ;  /* 0x00000013000b7211 */ /* 0x000fe200030f0eff */
[C---:B------:R-:W-:Y:S01]  /*3250*/  IMAD R0, R15.reuse, 0x2, R14 ;  /* 0x000000020f007824 */ /* 0x040fe200078e020e */
[----:B------:R-:W-:Y:S02]  /*3260*/  LEA R12, P6, R14, R21, 0x1 ;  /* 0x000000150e0c7211 */ /* 0x000fe400078c08ff */
[----:B0-----:R-:W-:Y:S01]  /*3270*/  PRMT R3, R4, 0x7632, R3 ;  /* 0x0000763204037816 */ /* 0x001fe20000000003 */
[----:B------:R-:W-:-:S04]  /*3280*/  IMAD R4, R15, 0x2, R0 ;  /* 0x000000020f047824 */ /* 0x000fc800078e0200 */
[----:B------:R0:W-:Y:S01]  /*3290*/  @P1 STG.E.U16 desc[UR30][R8.64], R3 ;  /* 0x0000000308001986 */ /* 0x0001e2000c10151e */
[----:B------:R-:W-:-:S03]  /*32a0*/  LEA R2, P1, R13, R21, 0x1 ;  /* 0x000000150d027211 */ /* 0x000fc600078208ff */
[----:B------:R-:W-:Y:S01]  /*32b0*/  @P5 STG.E.U16 desc[UR30][R10.64], R5 ;  /* 0x000000050a005986 */ /* 0x000fe2000c10151e */
[-C--:B0-----:R-:W-:Y:S01]  /*32c0*/  LEA.HI.X.SX32 R3, R13, R19.reuse, 0x1, P1 ;  /* 0x000000130d037211 */ /* 0x081fe200008f0eff */
[----:B------:R-:W-:Y:S01]  /*32d0*/  IMAD R9, R15, 0x2, R4 ;  /* 0x000000020f097824 */ /* 0x000fe200078e0204 */
[----:B------:R-:W-:Y:S02]  /*32e0*/  LEA.HI.X.SX32 R13, R14, R19, 0x1, P6 ;  /* 0x000000130e0d7211 */ /* 0x000fe400030f0eff */
[-C--:B------:R-:W-:Y:S02]  /*32f0*/  LEA R14, P1, R0, R21.reuse, 0x1 ;  /* 0x00000015000e7211 */ /* 0x080fe400078208ff */
[----:B------:R-:W-:Y:S02]  /*3300*/  LEA R16, P6, R4, R21, 0x1 ;  /* 0x0000001504107211 */ /* 0x000fe400078c08ff */
[----:B------:R-:W-:Y:S02]  /*3310*/  LEA.HI.X.SX32 R15, R0, R19, 0x1, P1 ;  /* 0x00000013000f7211 */ /* 0x000fe400008f0eff */
[----:B------:R-:W-:-:S02]  /*3320*/  ISETP.LT.AND P1, PT, R18, UR11, !P0 ;  /* 0x0000000b12007c0c */ /* 0x000fc4000c721270 */
[----:B------:R-:W-:Y:S02]  /*3330*/  ISETP.LT.AND P0, PT, R20, UR11, !P0 ;  /* 0x0000000b14007c0c */ /* 0x000fe4000c701270 */
[----:B------:R-:W-:Y:S02]  /*3340*/  PRMT R0, R5, 0x7632, R0 ;  /* 0x0000763205007816 */ /* 0x000fe40000000000 */
[----:B------:R-:W-:Y:S02]  /*3350*/  LEA.HI.X.SX32 R17, R4, R19, 0x1, P6 ;  /* 0x0000001304117211 */ /* 0x000fe400030f0eff */
[----:B------:R-:W-:Y:S01]  /*3360*/  LEA R8, P6, R9, R21, 0x1 ;  /* 0x0000001509087211 */ /* 0x000fe200078c08ff */
[----:B------:R0:W-:Y:S01]  /*3370*/  @P4 STG.E.U16 desc[UR30][R2.64], R0 ;  /* 0x0000000002004986 */ /* 0x0001e2000c10151e */
[----:B------:R-:W-:Y:S02]  /*3380*/  PRMT R4, R7, 0x7632, R4 ;  /* 0x0000763207047816 */ /* 0x000fe40000000004 */
[----:B------:R-:W-:Y:S01]  /*3390*/  LEA.HI.X.SX32 R9, R9, R19, 0x1, P6 ;  /* 0x0000001309097211 */ /* 0x000fe200030f0eff */
[----:B------:R1:W-:Y:S01]  /*33a0*/  @P3 STG.E.U16 desc[UR30][R12.64], R6 ;  /* 0x000000060c003986 */ /* 0x0003e2000c10151e */
[----:B0-----:R-:W-:-:S05]  /*33b0*/  PRMT R3, R6, 0x7632, R3 ;  /* 0x0000763206037816 */ /* 0x001fca0000000003 */
[----:B------:R1:W-:Y:S04]  /*33c0*/  @P2 STG.E.U16 desc[UR30][R14.64], R3 ;  /* 0x000000030e002986 */ /* 0x0003e8000c10151e */
[----:B------:R1:W-:Y:S04]  /*33d0*/  @P1 STG.E.U16 desc[UR30][R16.64], R7 ;  /* 0x0000000710001986 */ /* 0x0003e8000c10151e */
[----:B------:R1:W-:Y:S01]  /*33e0*/  @P0 STG.E.U16 desc[UR30][R8.64], R4 ;  /* 0x0000000408000986 */ /* 0x0003e2000c10151e */
[----:B------:R-:W-:Y:S06]  /*33f0*/  BAR.SYNC.DEFER_BLOCKING 0x0 ;  /* 0x0000000000007b1d */ /* 0x000fec0000010000 */
[----:B------:R-:W-:Y:S05]  /*3400*/  BRA.U UP0, `(.L_x_13) ;  /* 0x00000001009c7547 */ /* 0x000fea000b800000 */
[----:B------:R-:W0:Y:S01]  /*3410*/  S2UR UR5, SR_CgaCtaId ;  /* 0x00000000000579c3 */ /* 0x000e220000008800 */
[----:B------:R-:W-:Y:S01]  /*3420*/  NOP ;  /* 0x0000000000007918 */ /* 0x000fe20000000000 */
[----:B------:R-:W-:Y:S01]  /*3430*/  UMOV UR4, 0x50 ;  /* 0x0000005000047882 */ /* 0x000fe20000000000 */
[----:B------:R-:W-:Y:S02]  /*3440*/  IMAD.U32 R0, RZ, RZ, UR13 ;  /* 0x0000000dff007e24 */ /* 0x000fe4000f8e00ff */
[----:B-1----:R-:W-:-:S03]  /*3450*/  IMAD.MOV.U32 R3, RZ, RZ, 0x1 ;  /* 0x00000001ff037424 */ /* 0x002fc600078e00ff */
[----:B------:R-:W-:-:S04]  /*3460*/  LOP3.LUT R0, R0, 0xffff, RZ, 0xc0, !PT ;  /* 0x0000ffff00007812 */ /* 0x000fc800078ec0ff */
[----:B------:R-:W-:-:S05]  /*3470*/  SHF.R.U32.HI R0, RZ, 0x5, R0 ;  /* 0x00000005ff007819 */ /* 0x000fca0000011600 */
[----:B------:R-:W-:Y:S01]  /*3480*/  VIADD R2, R0, 0x10 ;  /* 0x0000001000027836 */ /* 0x000fe20000000000 */
[----:B------:R-:W-:Y:S01]  /*3490*/  SHF.L.U32 R0, R3, R0, RZ ;  /* 0x0000000003007219 */ /* 0x000fe200000006ff */
[----:B0-----:R-:W-:-:S03]  /*34a0*/  ULEA UR6, UR5, UR4, 0x18 ;  /* 0x0000000405067291 */ /* 0x001fc6000f8ec0ff */
[----:B------:R-:W-:-:S04]  /*34b0*/  SHF.L.U32 R3, R3, R2, RZ ;  /* 0x0000000203037219 */ /* 0x000fc800000006ff */
[----:B------:R-:W-:Y:S02]  /*34c0*/  LOP3.LUT R0, R3, R0, RZ, 0xfc, !PT ;  /* 0x0000000003007212 */ /* 0x000fe400078efcff */
[----:B------:R-:W0:Y:S02]  /*34d0*/  LDS R5, [UR6] ;  /* 0x00000006ff057984 */ /* 0x000e240008000800 */
[C---:B------:R-:W-:Y:S02]  /*34e0*/  LOP3.LUT R2, R0.reuse, 0xffff, RZ, 0xc0, !PT ;  /* 0x0000ffff00027812 */ /* 0x040fe400078ec0ff */
[----:B0-----:R-:W-:-:S04]  /*34f0*/  LOP3.LUT R3, R0, 0xffff, R5, 0x80, !PT ;  /* 0x0000ffff00037812 */ /* 0x001fc800078e8005 */
[----:B------:R-:W-:-:S13]  /*3500*/  ISETP.NE.AND P0, PT, R3, R2, PT ;  /* 0x000000020300720c */ /* 0x000fda0003f05270 */
[----:B------:R-:W-:Y:S05]  /*3510*/  @P0 BRA `(.L_x_14) ;  /* 0x0000000000500947 */ /* 0x000fea0003800000 */
[----:B------:R-:W-:Y:S02]  /*3520*/  SHF.R.U32.HI R5, RZ, 0x10, R5 ;  /* 0x00000010ff057819 */ /* 0x000fe40000011605 */
[----:B------:R-:W-:-:S04]  /*3530*/  SHF.R.U32.HI R2, RZ, 0x10, R0 ;  /* 0x00000010ff027819 */ /* 0x000fc80000011600 */
[----:B------:R-:W-:-:S04]  /*3540*/  LOP3.LUT R5, R5, R2, RZ, 0xc0, !PT ;  /* 0x0000000205057212 */ /* 0x000fc800078ec0ff */
[----:B------:R-:W-:-:S13]  /*3550*/  ISETP.NE.AND P0, PT, R5, R2, PT ;  /* 0x000000020500720c */ /* 0x000fda0003f05270 */
[----:B------:R-:W-:Y:S05]  /*3560*/  @P0 BRA `(.L_x_15) ;  /* 0x0000000000300947 */ /* 0x000fea0003800000 */
[----:B------:R-:W-:Y:S01]  /*3570*/  R2UR UR4, R0 ;  /* 0x00000000000472ca */ /* 0x000fe200000e0000 */
[----:B------:R-:W-:Y:S01]  /*3580*/  VOTEU.ANY UR5, UPT, PT ;  /* 0x0000000000057886 */ /* 0x000fe200038e0100 */
[----:B------:R-:W0:Y:S01]  /*3590*/  S2R R0, SR_LANEID ;  /* 0x0000000000007919 */ /* 0x000e220000000000 */
[----:B------:R-:W-:-:S10]  /*35a0*/  UFLO.U32 UR5, UR5 ;  /* 0x00000005000572bd */ /* 0x000fd400080e0000 */
[----:B------:R-:W-:-:S06]  /*35b0*/  ULOP3.LUT UR4, URZ, UR4, URZ, 0x33, !UPT ;  /* 0x00000004ff047292 */ /* 0x000fcc000f8e33ff */
[----:B------:R-:W-:-:S04]  /*35c0*/  IMAD.U32 R2, RZ, RZ, UR4 ;  /* 0x00000004ff027e24 */ /* 0x000fc8000f8e00ff */
[----:B------:R-:W1:Y:S02]  /*35d0*/  REDUX UR7, R2 ;  /* 0x00000000020773c4 */ /* 0x000e640000000000 */
[----:B------:R2:W-:Y:S01]  /*35e0*/  UTCATOMSWS.AND URZ, UR4 ;  /* 0x0000000400ff79e3 */ /* 0x0005e20008000000 */
[----:B0-----:R-:W-:Y:S01]  /*35f0*/  ISETP.EQ.U32.AND P0, PT, R0, UR5, PT ;  /* 0x0000000500007c0c */ /* 0x001fe2000bf02070 */
[----:B-1----:R-:W-:-:S12]  /*3600*/  IMAD.U32 R0, RZ, RZ, UR7 ;  /* 0x00000007ff007e24 */ /* 0x002fd8000f8e00ff */
[----:B------:R2:W-:Y:S01]  /*3610*/  @P0 ATOMS.AND RZ, [UR6], R0 ;  /* 0x00000000ffff098c */ /* 0x0005e2000a800006 */
[----:B------:R-:W-:Y:S05]  /*3620*/  BRA `(.L_x_13) ;  /* 0x0000000000147947 */ /* 0x000fea0003800000 */
.L_x_15:
[----:B------:R-:W-:-:S07]  /*3630*/  MOV R2, 0x3650 ;  /* 0x0000365000027802 */ /* 0x000fce0000000f00 */
[----:B------:R-:W-:Y:S05]  /*3640*/  CALL.REL.NOINC `($__internal_0_$__cuda_sm10x_tcgen05_guardrail_trap_col_being_dealloced_not_returned_by_alloc) ;  /* 0x00000000002c7944 */ /* 0x000fea0003c00000 */
[----:B------:R-:W-:Y:S05]  /*3650*/  BRA `(.L_x_13) ;  /* 0x0000000000087947 */ /* 0x000fea0003800000 */
.L_x_14:
[----:B------:R-:W-:-:S07]  /*3660*/  MOV R2, 0x3680 ;  /* 0x0000368000027802 */ /* 0x000fce0000000f00 */
[----:B------:R-:W-:Y:S05]  /*3670*/  CALL.REL.NOINC `($__internal_2_$__cuda_sm10x_tcgen05_guardrail_trap_unallocated_columns_being_dealloced) ;  /* 0x0000000000387944 */ /* 0x000fea0003c00000 */
.L_x_13:
[----:B------:R-:W-:Y:S01]  /*3680*/  NOP ;  /* 0x0000000000007918 */ /* 0x000fe20000000000 */
[----:B--2---:R-:W-:Y:S05]  /*3690*/  EXIT ;  /* 0x000000000000794d */ /* 0x004fea0003800000 */
.L_x_8:
[----:B------:R-:W0:Y:S02]  /*36a0*/  SYNCS.PHASECHK.TRANS64.TRYWAIT P6, [UR18], R57 ;  /* 0x00000039ff0075a7 */ /* 0x000e2400080c1112 */
[----:B0-----:R-:W-:Y:S05]  /*36b0*/  @!P6 BRA `(.L_x_8) ;  /* 0xfffffffc00f8e947 */ /* 0x001fea000383ffff */
[----:B------:R-:W-:Y:S05]  /*36c0*/  BRA `(.L_x_16) ;  /* 0xffffffec00a87947 */ /* 0x000fea000383ffff */
.L_x_12:
[----:B------:R-:W1:Y:S02]  /*36d0*/  SYNCS.PHASECHK.TRANS64.TRYWAIT P0, [UR18], R2 ;  /* 0x00000002ff0075a7 */ /* 0x000e640008001112 */
[----:B-1----:R-:W-:Y:S05]  /*36e0*/  @!P0 BRA `(.L_x_12) ;  /* 0xfffffffc00f88947 */ /* 0x002fea000383ffff */
[----:B------:R-:W-:Y:S05]  /*36f0*/  BRA `(.L_x_11) ;  /* 0xfffffff400c07947 */ /* 0x000fea000383ffff */
        .weak           $__internal_0_$__cuda_sm10x_tcgen05_guardrail_trap_col_being_dealloced_not_returned_by_alloc
        .type           $__internal_0_$__cuda_sm10x_tcgen05_guardrail_trap_col_being_dealloced_not_returned_by_alloc,@function
        .size           $__internal_0_$__cuda_sm10x_tcgen05_guardrail_trap_col_being_dealloced_not_returned_by_alloc,($__internal_1_$__cuda_sm10x_tcgen05_guardrail_trap_phase_invalid_during_alloc - $__internal_0_$__cuda_sm10x_tcgen05_guardrail_trap_col_being_dealloced_not_returned_by_alloc)
$__internal_0_$__cuda_sm10x_tcgen05_guardrail_trap_col_being_dealloced_not_returned_by_alloc:
[----:B------:R-:W-:Y:S05]  /*3700*/  BPT.TRAP 0x1 ;  /* 0x000000040000795c */ /* 0x000fea0000300000 */
[----:B------:R-:W-:-:S04]  /*3710*/  IMAD.MOV.U32 R3, RZ, RZ, 0x0 ;  /* 0x00000000ff037424 */ /* 0x000fc800078e00ff */
[----:B------:R-:W-:Y:S05]  /*3720*/  RET.REL.NODEC R2 `(matmul_kernel) ;  /* 0xffffffc802347950 */ /* 0x000fea0003c3ffff */
        .weak           $__internal_1_$__cuda_sm10x_tcgen05_guardrail_trap_phase_invalid_during_alloc
        .type           $__internal_1_$__cuda_sm10x_tcgen05_guardrail_trap_phase_invalid_during_alloc,@function
        .size           $__internal_1_$__cuda_sm10x_tcgen05_guardrail_trap_phase_invalid_during_alloc,($__internal_2_$__cuda_sm10x_tcgen05_guardrail_trap_unallocated_columns_being_dealloced - $__internal_1_$__cuda_sm10x_tcgen05_guardrail_trap_phase_invalid_during_alloc)
$__internal_1_$__cuda_sm10x_tcgen05_guardrail_trap_phase_invalid_during_alloc:
[----:B------:R-:W-:Y:S05]  /*3730*/  BPT.TRAP 0x1 ;  /* 0x000000040000795c */ /* 0x000fea0000300000 */
[----:B------:R-:W-:-:S04]  /*3740*/  IMAD.MOV.U32 R3, RZ, RZ, 0x0 ;  /* 0x00000000ff037424 */ /* 0x000fc800078e00ff */
[----:B------:R-:W-:Y:S05]  /*3750*/  RET.REL.NODEC R2 `(matmul_kernel) ;  /* 0xffffffc802287950 */ /* 0x000fea0003c3ffff */
        .weak           $__internal_2_$__cuda_sm10x_tcgen05_guardrail_trap_unallocated_columns_being_dealloced
        .type           $__internal_2_$__cuda_sm10x_tcgen05_guardrail_trap_unallocated_columns_being_dealloced,@function
        .size           $__internal_2_$__cuda_sm10x_tcgen05_guardrail_trap_unallocated_columns_being_dealloced,(.L_x_20 - $__internal_2_$__cuda_sm10x_tcgen05_guardrail_trap_unallocated_columns_being_dealloced)
$__internal_2_$__cuda_sm10x_tcgen05_guardrail_trap_unallocated_columns_being_dealloced:
[----:B------:R-:W-:Y:S05]  /*3760*/  BPT.TRAP 0x1 ;  /* 0x000000040000795c */ /* 0x000fea0000300000 */
[----:B------:R-:W-:-:S04]  /*3770*/  IMAD.MOV.U32 R3, RZ, RZ, 0x0 ;  /* 0x00000000ff037424 */ /* 0x000fc800078e00ff */
[----:B------:R-:W-:Y:S05]  /*3780*/  RET.REL.NODEC R2 `(matmul_kernel) ;  /* 0xffffffc8021c7950 */ /* 0x000fea0003c3ffff */
.L_x_17:
[----:B------:R-:W-:-:S00]  /*3790*/  BRA `(.L_x_17) ;  /* 0xfffffffc00fc7947 */ /* 0x000fc0000383ffff */
[----:B------:R-:W-:-:S00]  /*37a0*/  NOP ;  /* 0x0000000000007918 */ /* 0x000fc00000000000 */
        /* <DEDUP_REMOVED lines=13> */
.L_x_20:


//--------------------- .nv.shared.matmul_kernel  --------------------------
	.section	.nv.shared.matmul_kernel,"aw",@nobits
	.sectionflags	@""
	.align	16
	.zero		1024


//--------------------- .nv.shared.reserved.0     --------------------------
	.section	.nv.shared.reserved.0,"aw",@nobits
	.align	8
	.weak		__nv_reservedSMEM_offset_0_alias
	.size		__nv_reservedSMEM_offset_0_alias, 0, 64
	.other		__nv_reservedSMEM_offset_0_alias,@"STO_CUDA_RESERVED_SHARED STV_DEFAULT"
__nv_reservedSMEM_offset_0_alias:
	.zero		0
.nv.shared.reserved.0:
	.zero		64
	.weak		__nv_reservedSMEM_allocation_phase
	.type		__nv_reservedSMEM_allocation_phase,@object
	.size		__nv_reservedSMEM_allocation_phase,(.L_0 - __nv_reservedSMEM_allocation_phase)
__nv_reservedSMEM_allocation_phase:
	.zero		1
.L_0:
	.zero		7
	.weak		__nv_reservedSMEM_devtool_atexit_pc
	.type		__nv_reservedSMEM_devtool_atexit_pc,@object
	.size		__nv_reservedSMEM_devtool_atexit_pc,(__nv_reservedSMEM_allocation_mask - __nv_reservedSMEM_devtool_atexit_pc)
__nv_reservedSMEM_devtool_atexit_pc:
	.zero		8
	.weak		__nv_reservedSMEM_allocation_mask
	.type		__nv_reservedSMEM_allocation_mask,@object
	.size		__nv_reservedSMEM_allocation_mask,(.L_2 - __nv_reservedSMEM_allocation_mask)
__nv_reservedSMEM_allocation_mask:
	.zero		4
.L_2:


//--------------------- .nv.constant0.matmul_kernel --------------------------
	.section	.nv.constant0.matmul_kernel,"a",@progbits
	.sectionflags	@""
	.align	4
.nv.constant0.matmul_kernel:
	.zero		976


//--------------------- SYMBOLS --------------------------

	.type		.nv.reservedSmem.offset0,@object
	.size		.nv.reservedSmem.offset0,0x4
	.type		.nv.reservedSmem.cap,@object
	.size		.nv.reservedSmem.cap,0x4
